//
// Generated by NVIDIA NVVM Compiler
//
// Compiler Build ID: CL-36424714
// Cuda compilation tools, release 13.0, V13.0.88
// Based on NVVM 20.0.0
//

.version 9.0
.target sm_100
.address_size 64

	// .globl	_ZN8craftify7kernels14blockify_imageEPK6uchar4PS1_S3_S3_ijjjjjj

.visible .entry _ZN8craftify7kernels14blockify_imageEPK6uchar4PS1_S3_S3_ijjjjjj(
	.param .u64 .ptr .align 1 _ZN8craftify7kernels14blockify_imageEPK6uchar4PS1_S3_S3_ijjjjjj_param_0,
	.param .u64 .ptr .align 1 _ZN8craftify7kernels14blockify_imageEPK6uchar4PS1_S3_S3_ijjjjjj_param_1,
	.param .u64 .ptr .align 1 _ZN8craftify7kernels14blockify_imageEPK6uchar4PS1_S3_S3_ijjjjjj_param_2,
	.param .u64 .ptr .align 1 _ZN8craftify7kernels14blockify_imageEPK6uchar4PS1_S3_S3_ijjjjjj_param_3,
	.param .u32 _ZN8craftify7kernels14blockify_imageEPK6uchar4PS1_S3_S3_ijjjjjj_param_4,
	.param .u32 _ZN8craftify7kernels14blockify_imageEPK6uchar4PS1_S3_S3_ijjjjjj_param_5,
	.param .u32 _ZN8craftify7kernels14blockify_imageEPK6uchar4PS1_S3_S3_ijjjjjj_param_6,
	.param .u32 _ZN8craftify7kernels14blockify_imageEPK6uchar4PS1_S3_S3_ijjjjjj_param_7,
	.param .u32 _ZN8craftify7kernels14blockify_imageEPK6uchar4PS1_S3_S3_ijjjjjj_param_8,
	.param .u32 _ZN8craftify7kernels14blockify_imageEPK6uchar4PS1_S3_S3_ijjjjjj_param_9,
	.param .u32 _ZN8craftify7kernels14blockify_imageEPK6uchar4PS1_S3_S3_ijjjjjj_param_10
)
{
	.reg .pred 	%p<41>;
	.reg .b16 	%rs<39>;
	.reg .b32 	%r<313>;
	.reg .b64 	%rd<80>;

	ld.param.u64 	%rd7, [_ZN8craftify7kernels14blockify_imageEPK6uchar4PS1_S3_S3_ijjjjjj_param_0];
	ld.param.u64 	%rd9, [_ZN8craftify7kernels14blockify_imageEPK6uchar4PS1_S3_S3_ijjjjjj_param_2];
	ld.param.u64 	%rd10, [_ZN8craftify7kernels14blockify_imageEPK6uchar4PS1_S3_S3_ijjjjjj_param_3];
	ld.param.u32 	%r89, [_ZN8craftify7kernels14blockify_imageEPK6uchar4PS1_S3_S3_ijjjjjj_param_4];
	ld.param.u32 	%r90, [_ZN8craftify7kernels14blockify_imageEPK6uchar4PS1_S3_S3_ijjjjjj_param_5];
	ld.param.u32 	%r94, [_ZN8craftify7kernels14blockify_imageEPK6uchar4PS1_S3_S3_ijjjjjj_param_6];
	ld.param.u32 	%r91, [_ZN8craftify7kernels14blockify_imageEPK6uchar4PS1_S3_S3_ijjjjjj_param_7];
	ld.param.u32 	%r92, [_ZN8craftify7kernels14blockify_imageEPK6uchar4PS1_S3_S3_ijjjjjj_param_9];
	ld.param.u32 	%r93, [_ZN8craftify7kernels14blockify_imageEPK6uchar4PS1_S3_S3_ijjjjjj_param_10];
	cvta.to.global.u64 	%rd1, %rd10;
	mov.u32 	%r96, %ctaid.x;
	mov.u32 	%r97, %ntid.x;
	mov.u32 	%r98, %tid.x;
	mad.lo.s32 	%r1, %r96, %r97, %r98;
	mov.u32 	%r99, %ctaid.y;
	mov.u32 	%r100, %ntid.y;
	mov.u32 	%r101, %tid.y;
	mad.lo.s32 	%r102, %r99, %r100, %r101;
	setp.ge.u32 	%p1, %r1, %r90;
	setp.ge.u32 	%p2, %r102, %r94;
	or.pred  	%p3, %p1, %p2;
	@%p3 bra 	$L__BB0_27;
	cvta.to.global.u64 	%rd11, %rd7;
	mad.lo.s32 	%r104, %r90, %r102, %r1;
	mul.wide.u32 	%rd12, %r104, 4;
	add.s64 	%rd2, %rd11, %rd12;
	shr.u32 	%r3, %r92, 4;
	setp.lt.u32 	%p4, %r93, 16;
	mov.b32 	%r283, 0;
	mov.u32 	%r284, %r283;
	@%p4 bra 	$L__BB0_25;
	.pragma "used_bytes_mask 7";
	ld.global.u32 	%r106, [%rd2];
	setp.lt.u32 	%p5, %r92, 16;
	bfe.u32 	%r4, %r106, 0, 8;
	bfe.u32 	%r5, %r106, 8, 8;
	bfe.u32 	%r6, %r106, 16, 8;
	@%p5 bra 	$L__BB0_25;
	and.b32  	%r7, %r3, 3;
	and.b32  	%r110, %r3, 268435452;
	neg.s32 	%r8, %r110;
	shr.u32 	%r9, %r93, 4;
	mov.b32 	%r282, 16777216;
	mov.b16 	%rs30, 1;
	mov.b32 	%r270, 0;
	mov.u32 	%r284, %r270;
	mov.u32 	%r283, %r270;
$L__BB0_4:
	add.s32 	%r113, %r3, -1;
	setp.lt.u32 	%p6, %r113, 3;
	mul.lo.s32 	%r14, %r270, %r3;
	shl.b32 	%r15, %r270, 4;
	mov.b32 	%r297, 0;
	@%p6 bra 	$L__BB0_15;
	add.s32 	%r276, %r14, 3;
	mov.b32 	%r278, 32;
	mov.u32 	%r277, %r8;
$L__BB0_6:
	add.s32 	%r27, %r276, -2;
	add.s32 	%r115, %r276, -3;
	mul.wide.s32 	%rd13, %r115, 4;
	add.s64 	%rd5, %rd1, %rd13;
	setp.gt.s32 	%p7, %r115, %r89;
	@%p7 bra 	$L__BB0_8;
	.pragma "used_bytes_mask 7";
	ld.global.u32 	%r116, [%rd5];
	bfe.u32 	%r117, %r116, 0, 8;
	sub.s32 	%r118, %r4, %r117;
	abs.s32 	%r119, %r118;
	bfe.u32 	%r120, %r116, 8, 8;
	sub.s32 	%r121, %r5, %r120;
	abs.s32 	%r122, %r121;
	bfe.u32 	%r123, %r116, 16, 8;
	sub.s32 	%r124, %r6, %r123;
	abs.s32 	%r125, %r124;
	add.s32 	%r126, %r122, %r119;
	add.s32 	%r127, %r126, %r125;
	and.b16  	%rs15, %rs30, 255;
	setp.ne.s16 	%p8, %rs15, 0;
	setp.lt.s32 	%p9, %r127, %r282;
	or.pred  	%p10, %p8, %p9;
	add.s32 	%r129, %r278, -32;
	selp.b32 	%r282, %r127, %r282, %p10;
	selp.b32 	%r283, %r129, %r283, %p10;
	selp.b32 	%r284, %r15, %r284, %p10;
	mov.b16 	%rs30, 0;
$L__BB0_8:
	setp.gt.s32 	%p11, %r27, %r89;
	@%p11 bra 	$L__BB0_10;
	.pragma "used_bytes_mask 7";
	ld.global.u32 	%r130, [%rd5+4];
	bfe.u32 	%r131, %r130, 0, 8;
	sub.s32 	%r132, %r4, %r131;
	abs.s32 	%r133, %r132;
	bfe.u32 	%r134, %r130, 8, 8;
	sub.s32 	%r135, %r5, %r134;
	abs.s32 	%r136, %r135;
	bfe.u32 	%r137, %r130, 16, 8;
	sub.s32 	%r138, %r6, %r137;
	abs.s32 	%r139, %r138;
	add.s32 	%r140, %r136, %r133;
	add.s32 	%r141, %r140, %r139;
	and.b16  	%rs17, %rs30, 255;
	setp.ne.s16 	%p12, %rs17, 0;
	setp.lt.s32 	%p13, %r141, %r282;
	or.pred  	%p14, %p12, %p13;
	add.s32 	%r143, %r278, -16;
	selp.b32 	%r282, %r141, %r282, %p14;
	selp.b32 	%r283, %r143, %r283, %p14;
	selp.b32 	%r284, %r15, %r284, %p14;
	mov.b16 	%rs30, 0;
$L__BB0_10:
	add.s32 	%r144, %r27, 1;
	setp.gt.s32 	%p15, %r144, %r89;
	@%p15 bra 	$L__BB0_12;
	.pragma "used_bytes_mask 7";
	ld.global.u32 	%r145, [%rd5+8];
	bfe.u32 	%r146, %r145, 0, 8;
	sub.s32 	%r147, %r4, %r146;
	abs.s32 	%r148, %r147;
	bfe.u32 	%r149, %r145, 8, 8;
	sub.s32 	%r150, %r5, %r149;
	abs.s32 	%r151, %r150;
	bfe.u32 	%r152, %r145, 16, 8;
	sub.s32 	%r153, %r6, %r152;
	abs.s32 	%r154, %r153;
	add.s32 	%r155, %r151, %r148;
	add.s32 	%r156, %r155, %r154;
	and.b16  	%rs19, %rs30, 255;
	setp.ne.s16 	%p16, %rs19, 0;
	setp.lt.s32 	%p17, %r156, %r282;
	or.pred  	%p18, %p16, %p17;
	selp.b32 	%r282, %r156, %r282, %p18;
	selp.b32 	%r283, %r278, %r283, %p18;
	selp.b32 	%r284, %r15, %r284, %p18;
	mov.b16 	%rs30, 0;
$L__BB0_12:
	setp.gt.s32 	%p19, %r276, %r89;
	@%p19 bra 	$L__BB0_14;
	.pragma "used_bytes_mask 7";
	ld.global.u32 	%r158, [%rd5+12];
	bfe.u32 	%r159, %r158, 0, 8;
	sub.s32 	%r160, %r4, %r159;
	abs.s32 	%r161, %r160;
	bfe.u32 	%r162, %r158, 8, 8;
	sub.s32 	%r163, %r5, %r162;
	abs.s32 	%r164, %r163;
	bfe.u32 	%r165, %r158, 16, 8;
	sub.s32 	%r166, %r6, %r165;
	abs.s32 	%r167, %r166;
	add.s32 	%r168, %r164, %r161;
	add.s32 	%r169, %r168, %r167;
	and.b16  	%rs21, %rs30, 255;
	setp.ne.s16 	%p20, %rs21, 0;
	setp.lt.s32 	%p21, %r169, %r282;
	or.pred  	%p22, %p20, %p21;
	add.s32 	%r171, %r278, 16;
	selp.b32 	%r282, %r169, %r282, %p22;
	selp.b32 	%r283, %r171, %r283, %p22;
	selp.b32 	%r284, %r15, %r284, %p22;
	mov.b16 	%rs30, 0;
$L__BB0_14:
	and.b32  	%r297, %r3, 268435452;
	add.s32 	%r278, %r278, 64;
	add.s32 	%r277, %r277, 4;
	add.s32 	%r276, %r276, 4;
	setp.ne.s32 	%p23, %r277, 0;
	@%p23 bra 	$L__BB0_6;
$L__BB0_15:
	setp.eq.s32 	%p24, %r7, 0;
	@%p24 bra 	$L__BB0_24;
	mad.lo.s32 	%r63, %r270, %r3, %r297;
	mul.wide.s32 	%rd14, %r63, 4;
	add.s64 	%rd6, %rd1, %rd14;
	setp.gt.s32 	%p25, %r63, %r89;
	@%p25 bra 	$L__BB0_18;
	.pragma "used_bytes_mask 7";
	ld.global.u32 	%r172, [%rd6];
	bfe.u32 	%r173, %r172, 0, 8;
	sub.s32 	%r174, %r4, %r173;
	abs.s32 	%r175, %r174;
	bfe.u32 	%r176, %r172, 8, 8;
	sub.s32 	%r177, %r5, %r176;
	abs.s32 	%r178, %r177;
	bfe.u32 	%r179, %r172, 16, 8;
	sub.s32 	%r180, %r6, %r179;
	abs.s32 	%r181, %r180;
	add.s32 	%r182, %r178, %r175;
	add.s32 	%r183, %r182, %r181;
	and.b16  	%rs23, %rs30, 255;
	setp.ne.s16 	%p26, %rs23, 0;
	setp.lt.s32 	%p27, %r183, %r282;
	or.pred  	%p28, %p26, %p27;
	shl.b32 	%r185, %r297, 4;
	selp.b32 	%r282, %r183, %r282, %p28;
	selp.b32 	%r283, %r185, %r283, %p28;
	selp.b32 	%r284, %r15, %r284, %p28;
	mov.b16 	%rs30, 0;
$L__BB0_18:
	setp.eq.s32 	%p29, %r7, 1;
	@%p29 bra 	$L__BB0_24;
	add.s32 	%r186, %r63, 1;
	setp.gt.s32 	%p30, %r186, %r89;
	@%p30 bra 	$L__BB0_21;
	.pragma "used_bytes_mask 7";
	ld.global.u32 	%r187, [%rd6+4];
	bfe.u32 	%r188, %r187, 0, 8;
	sub.s32 	%r189, %r4, %r188;
	abs.s32 	%r190, %r189;
	bfe.u32 	%r191, %r187, 8, 8;
	sub.s32 	%r192, %r5, %r191;
	abs.s32 	%r193, %r192;
	bfe.u32 	%r194, %r187, 16, 8;
	sub.s32 	%r195, %r6, %r194;
	abs.s32 	%r196, %r195;
	add.s32 	%r197, %r193, %r190;
	add.s32 	%r198, %r197, %r196;
	and.b16  	%rs25, %rs30, 255;
	setp.ne.s16 	%p31, %rs25, 0;
	setp.lt.s32 	%p32, %r198, %r282;
	or.pred  	%p33, %p31, %p32;
	shl.b32 	%r200, %r297, 4;
	add.s32 	%r201, %r200, 16;
	selp.b32 	%r282, %r198, %r282, %p33;
	selp.b32 	%r283, %r201, %r283, %p33;
	selp.b32 	%r284, %r15, %r284, %p33;
	mov.b16 	%rs30, 0;
$L__BB0_21:
	setp.eq.s32 	%p34, %r7, 2;
	@%p34 bra 	$L__BB0_24;
	add.s32 	%r202, %r63, 2;
	setp.gt.s32 	%p35, %r202, %r89;
	@%p35 bra 	$L__BB0_24;
	.pragma "used_bytes_mask 7";
	ld.global.u32 	%r203, [%rd6+8];
	bfe.u32 	%r204, %r203, 0, 8;
	sub.s32 	%r205, %r4, %r204;
	abs.s32 	%r206, %r205;
	bfe.u32 	%r207, %r203, 8, 8;
	sub.s32 	%r208, %r5, %r207;
	abs.s32 	%r209, %r208;
	bfe.u32 	%r210, %r203, 16, 8;
	sub.s32 	%r211, %r6, %r210;
	abs.s32 	%r212, %r211;
	add.s32 	%r213, %r209, %r206;
	add.s32 	%r214, %r213, %r212;
	and.b16  	%rs27, %rs30, 255;
	setp.ne.s16 	%p36, %rs27, 0;
	setp.lt.s32 	%p37, %r214, %r282;
	or.pred  	%p38, %p36, %p37;
	shl.b32 	%r216, %r297, 4;
	add.s32 	%r217, %r216, 32;
	selp.b32 	%r282, %r214, %r282, %p38;
	selp.b32 	%r283, %r217, %r283, %p38;
	selp.b32 	%r284, %r15, %r284, %p38;
	mov.b16 	%rs30, 0;
$L__BB0_24:
	add.s32 	%r270, %r270, 1;
	setp.eq.s32 	%p39, %r270, %r9;
	@%p39 bra 	$L__BB0_25;
	bra.uni 	$L__BB0_4;
$L__BB0_25:
	ld.param.u64 	%rd79, [_ZN8craftify7kernels14blockify_imageEPK6uchar4PS1_S3_S3_ijjjjjj_param_1];
	cvta.to.global.u64 	%rd3, %rd79;
	cvta.to.global.u64 	%rd4, %rd9;
	shl.b32 	%r219, %r1, 4;
	mad.lo.s32 	%r220, %r284, %r92, %r283;
	add.s32 	%r311, %r220, 7;
	mul.lo.s32 	%r221, %r91, %r102;
	shl.b32 	%r222, %r221, 4;
	add.s32 	%r223, %r222, %r219;
	or.b32  	%r310, %r223, 7;
	mov.b32 	%r312, 0;
$L__BB0_26:
	add.s32 	%r224, %r311, -7;
	add.s32 	%r225, %r310, -7;
	mul.wide.u32 	%rd15, %r224, 4;
	add.s64 	%rd16, %rd4, %rd15;
	ld.global.u32 	%r226, [%rd16];
	mul.wide.u32 	%rd17, %r225, 4;
	add.s64 	%rd18, %rd3, %rd17;
	st.global.u32 	[%rd18], %r226;
	add.s32 	%r227, %r311, -6;
	mul.wide.u32 	%rd19, %r227, 4;
	add.s64 	%rd20, %rd4, %rd19;
	ld.global.u32 	%r228, [%rd20];
	add.s32 	%r229, %r310, -6;
	mul.wide.u32 	%rd21, %r229, 4;
	add.s64 	%rd22, %rd3, %rd21;
	st.global.u32 	[%rd22], %r228;
	add.s32 	%r230, %r311, -5;
	mul.wide.u32 	%rd23, %r230, 4;
	add.s64 	%rd24, %rd4, %rd23;
	ld.global.u32 	%r231, [%rd24];
	add.s32 	%r232, %r310, -5;
	mul.wide.u32 	%rd25, %r232, 4;
	add.s64 	%rd26, %rd3, %rd25;
	st.global.u32 	[%rd26], %r231;
	add.s32 	%r233, %r311, -4;
	mul.wide.u32 	%rd27, %r233, 4;
	add.s64 	%rd28, %rd4, %rd27;
	ld.global.u32 	%r234, [%rd28];
	add.s32 	%r235, %r310, -4;
	mul.wide.u32 	%rd29, %r235, 4;
	add.s64 	%rd30, %rd3, %rd29;
	st.global.u32 	[%rd30], %r234;
	add.s32 	%r236, %r311, -3;
	mul.wide.u32 	%rd31, %r236, 4;
	add.s64 	%rd32, %rd4, %rd31;
	ld.global.u32 	%r237, [%rd32];
	add.s32 	%r238, %r310, -3;
	mul.wide.u32 	%rd33, %r238, 4;
	add.s64 	%rd34, %rd3, %rd33;
	st.global.u32 	[%rd34], %r237;
	add.s32 	%r239, %r311, -2;
	mul.wide.u32 	%rd35, %r239, 4;
	add.s64 	%rd36, %rd4, %rd35;
	ld.global.u32 	%r240, [%rd36];
	add.s32 	%r241, %r310, -2;
	mul.wide.u32 	%rd37, %r241, 4;
	add.s64 	%rd38, %rd3, %rd37;
	st.global.u32 	[%rd38], %r240;
	add.s32 	%r242, %r311, -1;
	mul.wide.u32 	%rd39, %r242, 4;
	add.s64 	%rd40, %rd4, %rd39;
	ld.global.u32 	%r243, [%rd40];
	add.s32 	%r244, %r310, -1;
	mul.wide.u32 	%rd41, %r244, 4;
	add.s64 	%rd42, %rd3, %rd41;
	st.global.u32 	[%rd42], %r243;
	add.s32 	%r245, %r311, 8;
	mul.wide.u32 	%rd43, %r311, 4;
	add.s64 	%rd44, %rd4, %rd43;
	ld.global.u32 	%r246, [%rd44];
	add.s32 	%r247, %r310, 8;
	mul.wide.u32 	%rd45, %r310, 4;
	add.s64 	%rd46, %rd3, %rd45;
	st.global.u32 	[%rd46], %r246;
	add.s32 	%r248, %r311, 1;
	mul.wide.u32 	%rd47, %r248, 4;
	add.s64 	%rd48, %rd4, %rd47;
	ld.global.u32 	%r249, [%rd48];
	add.s32 	%r250, %r310, 1;
	mul.wide.u32 	%rd49, %r250, 4;
	add.s64 	%rd50, %rd3, %rd49;
	st.global.u32 	[%rd50], %r249;
	add.s32 	%r251, %r311, 2;
	mul.wide.u32 	%rd51, %r251, 4;
	add.s64 	%rd52, %rd4, %rd51;
	ld.global.u32 	%r252, [%rd52];
	add.s32 	%r253, %r310, 2;
	mul.wide.u32 	%rd53, %r253, 4;
	add.s64 	%rd54, %rd3, %rd53;
	st.global.u32 	[%rd54], %r252;
	add.s32 	%r254, %r311, 3;
	mul.wide.u32 	%rd55, %r254, 4;
	add.s64 	%rd56, %rd4, %rd55;
	ld.global.u32 	%r255, [%rd56];
	add.s32 	%r256, %r310, 3;
	mul.wide.u32 	%rd57, %r256, 4;
	add.s64 	%rd58, %rd3, %rd57;
	st.global.u32 	[%rd58], %r255;
	add.s32 	%r257, %r311, 4;
	mul.wide.u32 	%rd59, %r257, 4;
	add.s64 	%rd60, %rd4, %rd59;
	ld.global.u32 	%r258, [%rd60];
	add.s32 	%r259, %r310, 4;
	mul.wide.u32 	%rd61, %r259, 4;
	add.s64 	%rd62, %rd3, %rd61;
	st.global.u32 	[%rd62], %r258;
	add.s32 	%r260, %r311, 5;
	mul.wide.u32 	%rd63, %r260, 4;
	add.s64 	%rd64, %rd4, %rd63;
	ld.global.u32 	%r261, [%rd64];
	add.s32 	%r262, %r310, 5;
	mul.wide.u32 	%rd65, %r262, 4;
	add.s64 	%rd66, %rd3, %rd65;
	st.global.u32 	[%rd66], %r261;
	add.s32 	%r263, %r311, 6;
	mul.wide.u32 	%rd67, %r263, 4;
	add.s64 	%rd68, %rd4, %rd67;
	ld.global.u32 	%r264, [%rd68];
	add.s32 	%r265, %r310, 6;
	mul.wide.u32 	%rd69, %r265, 4;
	add.s64 	%rd70, %rd3, %rd69;
	st.global.u32 	[%rd70], %r264;
	add.s32 	%r266, %r311, 7;
	mul.wide.u32 	%rd71, %r266, 4;
	add.s64 	%rd72, %rd4, %rd71;
	ld.global.u32 	%r267, [%rd72];
	add.s32 	%r268, %r310, 7;
	mul.wide.u32 	%rd73, %r268, 4;
	add.s64 	%rd74, %rd3, %rd73;
	st.global.u32 	[%rd74], %r267;
	mul.wide.u32 	%rd75, %r245, 4;
	add.s64 	%rd76, %rd4, %rd75;
	ld.global.u32 	%r269, [%rd76];
	mul.wide.u32 	%rd77, %r247, 4;
	add.s64 	%rd78, %rd3, %rd77;
	st.global.u32 	[%rd78], %r269;
	add.s32 	%r312, %r312, 1;
	add.s32 	%r311, %r311, %r92;
	add.s32 	%r310, %r310, %r91;
	setp.ne.s32 	%p40, %r312, 16;
	@%p40 bra 	$L__BB0_26;
$L__BB0_27:
	ret;

}


// ===== COMPILED SASS (sm_100) =====

	.target	sm_100

	.elftype	@"ET_EXEC"


//--------------------- .note.nv.tkinfo           --------------------------
	.section	.note.nv.tkinfo,"",@"SHT_NOTE"
	.sectionflags	@"SHF_NOTE_NV_TKINFO"
	.tkinfo
        /*0018*/ 	.word	0x00000002
        /*0030*/ 	.string	""
        /*0030*/ 	.string	"ptxas"
        /*0030*/ 	.string	"Cuda compilation tools, release 13.0, V13.0.88"
        /*0030*/ 	.string	"Build cuda_13.0.r13.0/compiler.36424714_0"
        /*0030*/ 	.string	"-arch sm_100 -m 64 "



//--------------------- .note.nv.cuinfo           --------------------------
	.section	.note.nv.cuinfo,"",@"SHT_NOTE"
	.sectionflags	@"SHF_NOTE_NV_CUINFO"
        /*0018*/ 	.short	0x0002
        /*001a*/ 	.short	0x0064
        /*001c*/ 	.short	0x0082
	.zero		2


//--------------------- .nv.info                  --------------------------
	.section	.nv.info,"",@"SHT_CUDA_INFO"
	.align	4


	//----- nvinfo : EIATTR_REGCOUNT
	.align		4
        /*0000*/ 	.byte	0x04, 0x2f
        /*0002*/ 	.short	(.L_1 - .L_0)
	.align		4
.L_0:
        /*0004*/ 	.word	index@(_ZN8craftify7kernels14blockify_imageEPK6uchar4PS1_S3_S3_ijjjjjj)
        /*0008*/ 	.word	0x0000001e


	//----- nvinfo : EIATTR_FRAME_SIZE
	.align		4
.L_1:
        /*000c*/ 	.byte	0x04, 0x11
        /*000e*/ 	.short	(.L_3 - .L_2)
	.align		4
.L_2:
        /*0010*/ 	.word	index@(_ZN8craftify7kernels14blockify_imageEPK6uchar4PS1_S3_S3_ijjjjjj)
        /*0014*/ 	.word	0x00000000


	//----- nvinfo : EIATTR_MIN_STACK_SIZE
	.align		4
.L_3:
        /*0018*/ 	.byte	0x04, 0x12
        /*001a*/ 	.short	(.L_5 - .L_4)
	.align		4
.L_4:
        /*001c*/ 	.word	index@(_ZN8craftify7kernels14blockify_imageEPK6uchar4PS1_S3_S3_ijjjjjj)
        /*0020*/ 	.word	0x00000000
.L_5:


//--------------------- .nv.compat                --------------------------
	.section	.nv.compat,"",@"SHT_CUDA_COMPAT_INFO"
	.align	4
        /*0000*/ 	.byte	0x02, 0x09, 0x00, 0x00, 0x02, 0x02, 0x01, 0x00, 0x02, 0x05, 0x05, 0x00, 0x03, 0x07, 0x01, 0x01
        /*0010*/ 	.byte	0x02, 0x03, 0x00, 0x00, 0x02, 0x06, 0x01, 0x00, 0x04, 0x0b, 0x08, 0x00, 0x09, 0x00, 0x00, 0x00
        /*0020*/ 	.byte	0x00, 0x00, 0x00, 0x00


//--------------------- .nv.info._ZN8craftify7kernels14blockify_imageEPK6uchar4PS1_S3_S3_ijjjjjj --------------------------
	.section	.nv.info._ZN8craftify7kernels14blockify_imageEPK6uchar4PS1_S3_S3_ijjjjjj,"",@"SHT_CUDA_INFO"
	.sectionflags	@""
	.align	4


	//----- nvinfo : EIATTR_CUDA_API_VERSION
	.align		4
        /*0000*/ 	.byte	0x04, 0x37
        /*0002*/ 	.short	(.L_7 - .L_6)
.L_6:
        /*0004*/ 	.word	0x00000082


	//----- nvinfo : EIATTR_KPARAM_INFO
	.align		4
.L_7:
        /*0008*/ 	.byte	0x04, 0x17
        /*000a*/ 	.short	(.L_9 - .L_8)
.L_8:
        /*000c*/ 	.word	0x00000000
        /*0010*/ 	.short	0x000a
        /*0012*/ 	.short	0x0038
        /*0014*/ 	.byte	0x00, 0xf0, 0x11, 0x00


	//----- nvinfo : EIATTR_KPARAM_INFO
	.align		4
.L_9:
        /*0018*/ 	.byte	0x04, 0x17
        /*001a*/ 	.short	(.L_11 - .L_10)
.L_10:
        /*001c*/ 	.word	0x00000000
        /*0020*/ 	.short	0x0009
        /*0022*/ 	.short	0x0034
        /*0024*/ 	.byte	0x00, 0xf0, 0x11, 0x00


	//----- nvinfo : EIATTR_KPARAM_INFO
	.align		4
.L_11:
        /*0028*/ 	.byte	0x04, 0x17
        /*002a*/ 	.short	(.L_13 - .L_12)
.L_12:
        /*002c*/ 	.word	0x00000000
        /*0030*/ 	.short	0x0008
        /*0032*/ 	.short	0x0030
        /*0034*/ 	.byte	0x00, 0xf0, 0x11, 0x00


	//----- nvinfo : EIATTR_KPARAM_INFO
	.align		4
.L_13:
        /*0038*/ 	.byte	0x04, 0x17
        /*003a*/ 	.short	(.L_15 - .L_14)
.L_14:
        /*003c*/ 	.word	0x00000000
        /*0040*/ 	.short	0x0007
        /*0042*/ 	.short	0x002c
        /*0044*/ 	.byte	0x00, 0xf0, 0x11, 0x00


	//----- nvinfo : EIATTR_KPARAM_INFO
	.align		4
.L_15:
        /*0048*/ 	.byte	0x04, 0x17
        /*004a*/ 	.short	(.L_17 - .L_16)
.L_16:
        /*004c*/ 	.word	0x00000000
        /*0050*/ 	.short	0x0006
        /*0052*/ 	.short	0x0028
        /*0054*/ 	.byte	0x00, 0xf0, 0x11, 0x00


	//----- nvinfo : EIATTR_KPARAM_INFO
	.align		4
.L_17:
        /*0058*/ 	.byte	0x04, 0x17
        /*005a*/ 	.short	(.L_19 - .L_18)
.L_18:
        /*005c*/ 	.word	0x00000000
        /*0060*/ 	.short	0x0005
        /*0062*/ 	.short	0x0024
        /*0064*/ 	.byte	0x00, 0xf0, 0x11, 0x00


	//----- nvinfo : EIATTR_KPARAM_INFO
	.align		4
.L_19:
        /*0068*/ 	.byte	0x04, 0x17
        /*006a*/ 	.short	(.L_21 - .L_20)
.L_20:
        /*006c*/ 	.word	0x00000000
        /*0070*/ 	.short	0x0004
        /*0072*/ 	.short	0x0020
        /*0074*/ 	.byte	0x00, 0xf0, 0x11, 0x00


	//----- nvinfo : EIATTR_KPARAM_INFO
	.align		4
.L_21:
        /*0078*/ 	.byte	0x04, 0x17
        /*007a*/ 	.short	(.L_23 - .L_22)
.L_22:
        /*007c*/ 	.word	0x00000000
        /*0080*/ 	.short	0x0003
        /*0082*/ 	.short	0x0018
        /*0084*/ 	.byte	0x00, 0xf5, 0x21, 0x00


	//----- nvinfo : EIATTR_KPARAM_INFO
	.align		4
.L_23:
        /*0088*/ 	.byte	0x04, 0x17
        /*008a*/ 	.short	(.L_25 - .L_24)
.L_24:
        /*008c*/ 	.word	0x00000000
        /*0090*/ 	.short	0x0002
        /*0092*/ 	.short	0x0010
        /*0094*/ 	.byte	0x00, 0xf5, 0x21, 0x00


	//----- nvinfo : EIATTR_KPARAM_INFO
	.align		4
.L_25:
        /*0098*/ 	.byte	0x04, 0x17
        /*009a*/ 	.short	(.L_27 - .L_26)
.L_26:
        /*009c*/ 	.word	0x00000000
        /*00a0*/ 	.short	0x0001
        /*00a2*/ 	.short	0x0008
        /*00a4*/ 	.byte	0x00, 0xf5, 0x21, 0x00


	//----- nvinfo : EIATTR_KPARAM_INFO
	.align		4
.L_27:
        /*00a8*/ 	.byte	0x04, 0x17
        /*00aa*/ 	.short	(.L_29 - .L_28)
.L_28:
        /*00ac*/ 	.word	0x00000000
        /*00b0*/ 	.short	0x0000
        /*00b2*/ 	.short	0x0000
        /*00b4*/ 	.byte	0x00, 0xf5, 0x21, 0x00


	//----- nvinfo : EIATTR_SPARSE_MMA_MASK
	.align		4
.L_29:
        /*00b8*/ 	.byte	0x03, 0x50
        /*00ba*/ 	.short	0x0000


	//----- nvinfo : EIATTR_MAXREG_COUNT
	.align		4
        /*00bc*/ 	.byte	0x03, 0x1b
        /*00be*/ 	.short	0x00ff


	//----- nvinfo : EIATTR_MERCURY_ISA_VERSION
	.align		4
        /*00c0*/ 	.byte	0x03, 0x5f
        /*00c2*/ 	.short	0x0101


	//----- nvinfo : EIATTR_UNUSED_LOAD_BYTE_OFFSET
	.align		4
        /*00c4*/ 	.byte	0x04, 0x44
        /*00c6*/ 	.short	(.L_31 - .L_30)


	//   ....[0]....
.L_30:
        /*00c8*/ 	.word	0x000001a0
        /*00cc*/ 	.word	0x00000007


	//   ....[1]....
        /*00d0*/ 	.word	0x00000380
        /*00d4*/ 	.word	0x00000007


	//   ....[2]....
        /*00d8*/ 	.word	0x000003b0
        /*00dc*/ 	.word	0x00000007


	//   ....[3]....
        /*00e0*/ 	.word	0x000003e0
        /*00e4*/ 	.word	0x00000007


	//   ....[4]....
        /*00e8*/ 	.word	0x000003f0
        /*00ec*/ 	.word	0x00000007


	//   ....[5]....
        /*00f0*/ 	.word	0x000009c0
        /*00f4*/ 	.word	0x00000007


	//   ....[6]....
        /*00f8*/ 	.word	0x00000b30
        /*00fc*/ 	.word	0x00000007


	//   ....[7]....
        /*0100*/ 	.word	0x00000b40
        /*0104*/ 	.word	0x00000007


	//----- nvinfo : EIATTR_VRC_CTA_INIT_COUNT
	.align		4
.L_31:
        /*0108*/ 	.byte	0x02, 0x4a
	.zero		1
	.zero		1


	//----- nvinfo : EIATTR_EXIT_INSTR_OFFSETS
	.align		4
        /*010c*/ 	.byte	0x04, 0x1c
        /*010e*/ 	.short	(.L_33 - .L_32)


	//   ....[0]....
.L_32:
        /*0110*/ 	.word	0x000000d0


	//   ....[1]....
        /*0114*/ 	.word	0x000014b0


	//----- nvinfo : EIATTR_CBANK_PARAM_SIZE
	.align		4
.L_33:
        /*0118*/ 	.byte	0x03, 0x19
        /*011a*/ 	.short	0x003c


	//----- nvinfo : EIATTR_PARAM_CBANK
	.align		4
        /*011c*/ 	.byte	0x04, 0x0a
        /*011e*/ 	.short	(.L_35 - .L_34)
	.align		4
.L_34:
        /*0120*/ 	.word	index@(.nv.constant0._ZN8craftify7kernels14blockify_imageEPK6uchar4PS1_S3_S3_ijjjjjj)
        /*0124*/ 	.short	0x0380
        /*0126*/ 	.short	0x003c


	//----- nvinfo : EIATTR_SW_WAR
	.align		4
.L_35:
        /*0128*/ 	.byte	0x04, 0x36
        /*012a*/ 	.short	(.L_37 - .L_36)
.L_36:
        /*012c*/ 	.word	0x00000008
.L_37:


//--------------------- .nv.callgraph             --------------------------
	.section	.nv.callgraph,"",@"SHT_CUDA_CALLGRAPH"
	.align	4
	.sectionentsize	8
	.align		4
        /*0000*/ 	.word	0x00000000
	.align		4
        /*0004*/ 	.word	0xffffffff
	.align		4
        /*0008*/ 	.word	0x00000000
	.align		4
        /*000c*/ 	.word	0xfffffffe
	.align		4
        /*0010*/ 	.word	0x00000000
	.align		4
        /*0014*/ 	.word	0xfffffffd
	.align		4
        /*0018*/ 	.word	0x00000000
	.align		4
        /*001c*/ 	.word	0xfffffffc


//--------------------- .text._ZN8craftify7kernels14blockify_imageEPK6uchar4PS1_S3_S3_ijjjjjj --------------------------
	.section	.text._ZN8craftify7kernels14blockify_imageEPK6uchar4PS1_S3_S3_ijjjjjj,"ax",@progbits
	.align	128
        .global         _ZN8craftify7kernels14blockify_imageEPK6uchar4PS1_S3_S3_ijjjjjj
        .type           _ZN8craftify7kernels14blockify_imageEPK6uchar4PS1_S3_S3_ijjjjjj,@function
        .size           _ZN8craftify7kernels14blockify_imageEPK6uchar4PS1_S3_S3_ijjjjjj,(.L_x_8 - _ZN8craftify7kernels14blockify_imageEPK6uchar4PS1_S3_S3_ijjjjjj)
        .other          _ZN8craftify7kernels14blockify_imageEPK6uchar4PS1_S3_S3_ijjjjjj,@"STO_CUDA_ENTRY STV_DEFAULT"
_ZN8craftify7kernels14blockify_imageEPK6uchar4PS1_S3_S3_ijjjjjj:
.text._ZN8craftify7kernels14blockify_imageEPK6uchar4PS1_S3_S3_ijjjjjj:
[----:B------:R-:W-:Y:S01]  /*0000*/  LDC R1, c[0x0][0x37c] ;  /* 0x0000df00ff017b82 */ /* 0x000fe20000000800 */
[----:B------:R-:W0:Y:S07]  /*0010*/  S2R R0, SR_TID.Y ;  /* 0x0000000000007919 */ /* 0x000e2e0000002200 */
[----:B------:R-:W1:Y:S01]  /*0020*/  LDC R4, c[0x0][0x360] ;  /* 0x0000d800ff047b82 */ /* 0x000e620000000800 */
[----:B------:R-:W2:Y:S01]  /*0030*/  LDCU UR6, c[0x0][0x3a8] ;  /* 0x00007500ff0677ac */ /* 0x000ea20008000800 */
[----:B------:R-:W1:Y:S01]  /*0040*/  S2R R3, SR_TID.X ;  /* 0x0000000000037919 */ /* 0x000e620000002100 */
[----:B------:R-:W3:Y:S05]  /*0050*/  LDCU UR8, c[0x0][0x3a4] ;  /* 0x00007480ff0877ac */ /* 0x000eea0008000800 */
[----:B------:R-:W0:Y:S08]  /*0060*/  S2UR UR5, SR_CTAID.Y ;  /* 0x00000000000579c3 */ /* 0x000e300000002600 */
[----:B------:R-:W0:Y:S08]  /*0070*/  LDC R7, c[0x0][0x364] ;  /* 0x0000d900ff077b82 */ /* 0x000e300000000800 */
[----:B------:R-:W1:Y:S01]  /*0080*/  S2UR UR4, SR_CTAID.X ;  /* 0x00000000000479c3 */ /* 0x000e620000002500 */
[----:B0-----:R-:W-:-:S05]  /*0090*/  IMAD R7, R7, UR5, R0 ;  /* 0x0000000507077c24 */ /* 0x001fca000f8e0200 */
[----:B--2---:R-:W-:Y:S01]  /*00a0*/  ISETP.GE.U32.AND P0, PT, R7, UR6, PT ;  /* 0x0000000607007c0c */ /* 0x004fe2000bf06070 */
[----:B-1----:R-:W-:-:S05]  /*00b0*/  IMAD R4, R4, UR4, R3 ;  /* 0x0000000404047c24 */ /* 0x002fca000f8e0203 */
[----:B---3--:R-:W-:-:S13]  /*00c0*/  ISETP.GE.U32.OR P0, PT, R4, UR8, P0 ;  /* 0x0000000804007c0c */ /* 0x008fda0008706470 */
[----:B------:R-:W-:Y:S05]  /*00d0*/  @P0 EXIT ;  /* 0x000000000000094d */ /* 0x000fea0003800000 */
[----:B------:R-:W0:Y:S01]  /*00e0*/  LDCU UR4, c[0x0][0x3b8] ;  /* 0x00007700ff0477ac */ /* 0x000e220008000800 */
[----:B------:R-:W1:Y:S01]  /*00f0*/  LDC.64 R2, c[0x0][0x380] ;  /* 0x0000e000ff027b82 */ /* 0x000e620000000a00 */
[----:B------:R-:W-:Y:S02]  /*0100*/  IMAD R5, R7, UR8, R4 ;  /* 0x0000000807057c24 */ /* 0x000fe4000f8e0204 */
[----:B------:R-:W-:Y:S01]  /*0110*/  IMAD.MOV.U32 R0, RZ, RZ, RZ ;  /* 0x000000ffff007224 */ /* 0x000fe200078e00ff */
[----:B------:R-:W2:Y:S01]  /*0120*/  LDCU.64 UR6, c[0x0][0x358] ;  /* 0x00006b00ff0677ac */ /* 0x000ea20008000a00 */
[----:B0-----:R-:W-:Y:S01]  /*0130*/  UISETP.GE.U32.AND UP0, UPT, UR4, 0x10, UPT ;  /* 0x000000100400788c */ /* 0x001fe2000bf06070 */
[----:B-1----:R-:W-:-:S04]  /*0140*/  IMAD.WIDE.U32 R2, R5, 0x4, R2 ;  /* 0x0000000405027825 */ /* 0x002fc800078e0002 */
[----:B------:R-:W-:-:S04]  /*0150*/  IMAD.MOV.U32 R5, RZ, RZ, RZ ;  /* 0x000000ffff057224 */ /* 0x000fc800078e00ff */
[----:B--2---:R-:W-:Y:S05]  /*0160*/  BRA.U !UP0, `(.L_x_0) ;  /* 0x0000000d08207547 */ /* 0x004fea000b800000 */
[----:B------:R-:W0:Y:S02]  /*0170*/  LDC R17, c[0x0][0x3b4] ;  /* 0x0000ed00ff117b82 */ /* 0x000e240000000800 */
[----:B0-----:R-:W-:-:S13]  /*0180*/  ISETP.GE.U32.AND P0, PT, R17, 0x10, PT ;  /* 0x000000101100780c */ /* 0x001fda0003f06070 */
[----:B------:R-:W-:Y:S05]  /*0190*/  @!P0 BRA `(.L_x_0) ;  /* 0x0000000c00148947 */ /* 0x000fea0003800000 */
[----:B------:R-:W2:Y:S01]  /*01a0*/  LDG.E R2, desc[UR6][R2.64] ;  /* 0x0000000602027981 */ /* 0x000ea2000c1e1900 */
[----:B------:R-:W-:Y:S01]  /*01b0*/  SHF.R.U32.HI R17, RZ, 0x4, R17 ;  /* 0x00000004ff117819 */ /* 0x000fe20000011611 */
[----:B------:R-:W-:Y:S01]  /*01c0*/  IMAD.MOV.U32 R13, RZ, RZ, 0x1 ;  /* 0x00000001ff0d7424 */ /* 0x000fe200078e00ff */
[----:B------:R-:W-:Y:S01]  /*01d0*/  USHF.R.U32.HI UR4, URZ, 0x4, UR4 ;  /* 0x00000004ff047899 */ /* 0x000fe20008011604 */
[----:B------:R-:W-:Y:S01]  /*01e0*/  IMAD.MOV.U32 R15, RZ, RZ, 0x1000000 ;  /* 0x01000000ff0f7424 */ /* 0x000fe200078e00ff */
[C---:B------:R-:W-:Y:S01]  /*01f0*/  LOP3.LUT R6, R17.reuse, 0xffffffc, RZ, 0xc0, !PT ;  /* 0x0ffffffc11067812 */ /* 0x040fe200078ec0ff */
[----:B------:R-:W-:Y:S01]  /*0200*/  IMAD.MOV.U32 R14, RZ, RZ, RZ ;  /* 0x000000ffff0e7224 */ /* 0x000fe200078e00ff */
[----:B------:R-:W-:Y:S01]  /*0210*/  LOP3.LUT R12, R17, 0x3, RZ, 0xc0, !PT ;  /* 0x00000003110c7812 */ /* 0x000fe200078ec0ff */
[----:B------:R-:W-:Y:S02]  /*0220*/  IMAD.MOV.U32 R0, RZ, RZ, RZ ;  /* 0x000000ffff007224 */ /* 0x000fe400078e00ff */
[----:B------:R-:W-:-:S02]  /*0230*/  IMAD.MOV.U32 R5, RZ, RZ, RZ ;  /* 0x000000ffff057224 */ /* 0x000fc400078e00ff */
[----:B------:R-:W-:Y:S01]  /*0240*/  IMAD.MOV R6, RZ, RZ, -R6 ;  /* 0x000000ffff067224 */ /* 0x000fe200078e0a06 */
[C---:B--2---:R-:W-:Y:S02]  /*0250*/  PRMT R11, R2.reuse, 0x7770, RZ ;  /* 0x00007770020b7816 */ /* 0x044fe400000000ff */
[C---:B------:R-:W-:Y:S02]  /*0260*/  PRMT R10, R2.reuse, 0x7771, RZ ;  /* 0x00007771020a7816 */ /* 0x040fe400000000ff */
[----:B------:R-:W-:-:S07]  /*0270*/  PRMT R8, R2, 0x7772, RZ ;  /* 0x0000777202087816 */ /* 0x000fce00000000ff */
.L_x_5:
[----:B------:R-:W-:Y:S01]  /*0280*/  VIADD R2, R17, 0xffffffff ;  /* 0xffffffff11027836 */ /* 0x000fe20000000000 */
[----:B------:R-:W-:Y:S01]  /*0290*/  SHF.L.U32 R9, R14, 0x4, RZ ;  /* 0x000000040e097819 */ /* 0x000fe200000006ff */
[----:B------:R-:W-:-:S03]  /*02a0*/  IMAD.MOV.U32 R19, RZ, RZ, RZ ;  /* 0x000000ffff137224 */ /* 0x000fc600078e00ff */
[----:B------:R-:W-:-:S13]  /*02b0*/  ISETP.GE.U32.AND P0, PT, R2, 0x3, PT ;  /* 0x000000030200780c */ /* 0x000fda0003f06070 */
[----:B------:R-:W-:Y:S05]  /*02c0*/  @!P0 BRA `(.L_x_1) ;  /* 0x0000000400988947 */ /* 0x000fea0003800000 */
[----:B------:R-:W-:Y:S01]  /*02d0*/  IMAD R20, R14, R17, RZ ;  /* 0x000000110e147224 */ /* 0x000fe200078e02ff */
[----:B------:R-:W-:Y:S01]  /*02e0*/  LOP3.LUT R19, R17, 0xffffffc, RZ, 0xc0, !PT ;  /* 0x0ffffffc11137812 */ /* 0x000fe200078ec0ff */
[----:B------:R-:W-:Y:S01]  /*02f0*/  IMAD.MOV.U32 R16, RZ, RZ, 0x20 ;  /* 0x00000020ff107424 */ /* 0x000fe200078e00ff */
[----:B------:R-:W0:Y:S01]  /*0300*/  LDCU UR5, c[0x0][0x3a0] ;  /* 0x00007400ff0577ac */ /* 0x000e220008000800 */
[----:B------:R-:W-:Y:S02]  /*0310*/  IMAD.MOV.U32 R18, RZ, RZ, R6 ;  /* 0x000000ffff127224 */ /* 0x000fe400078e0006 */
[----:B------:R-:W-:-:S07]  /*0320*/  VIADD R20, R20, 0x3 ;  /* 0x0000000314147836 */ /* 0x000fce0000000000 */
.L_x_2:
[----:B------:R-:W1:Y:S01]  /*0330*/  LDC.64 R2, c[0x0][0x398] ;  /* 0x0000e600ff027b82 */ /* 0x000e620000000a00 */
[----:B------:R-:W-:-:S05]  /*0340*/  VIADD R21, R20, 0xfffffffd ;  /* 0xfffffffd14157836 */ /* 0x000fca0000000000 */
[C---:B0-----:R-:W-:Y:S01]  /*0350*/  ISETP.GT.AND P5, PT, R21.reuse, UR5, PT ;  /* 0x0000000515007c0c */ /* 0x041fe2000bfa4270 */
[----:B-1----:R-:W-:-:S04]  /*0360*/  IMAD.WIDE R2, R21, 0x4, R2 ;  /* 0x0000000415027825 */ /* 0x002fc800078e0202 */
[----:B------:R-:W-:-:S08]  /*0370*/  VIADD R21, R20, 0xfffffffe ;  /* 0xfffffffe14157836 */ /* 0x000fd00000000000 */
[----:B------:R-:W2:Y:S01]  /*0380*/  @!P5 LDG.E R24, desc[UR6][R2.64] ;  /* 0x000000060218d981 */ /* 0x000ea2000c1e1900 */
[----:B------:R-:W-:Y:S01]  /*0390*/  ISETP.GT.AND P4, PT, R21, UR5, PT ;  /* 0x0000000515007c0c */ /* 0x000fe2000bf84270 */
[----:B------:R-:W-:-:S12]  /*03a0*/  VIADD R21, R20, 0xffffffff ;  /* 0xffffffff14157836 */ /* 0x000fd80000000000 */
[----:B------:R-:W3:Y:S01]  /*03b0*/  @!P4 LDG.E R23, desc[UR6][R2.64+0x4] ;  /* 0x000004060217c981 */ /* 0x000ee2000c1e1900 */
[----:B------:R-:W-:Y:S02]  /*03c0*/  ISETP.GT.AND P2, PT, R21, UR5, PT ;  /* 0x0000000515007c0c */ /* 0x000fe4000bf44270 */
[----:B------:R-:W-:-:S11]  /*03d0*/  ISETP.GT.AND P3, PT, R20, UR5, PT ;  /* 0x0000000514007c0c */ /* 0x000fd6000bf64270 */
[----:B------:R-:W4:Y:S04]  /*03e0*/  @!P2 LDG.E R21, desc[UR6][R2.64+0x8] ;  /* 0x000008060215a981 */ /* 0x000f28000c1e1900 */
[----:B------:R0:W5:Y:S01]  /*03f0*/  @!P3 LDG.E R22, desc[UR6][R2.64+0xc] ;  /* 0x00000c060216b981 */ /* 0x000162000c1e1900 */
[----:B------:R-:W-:Y:S01]  /*0400*/  @!P5 LOP3.LUT P1, RZ, R13, 0xff, RZ, 0xc0, !PT ;  /* 0x000000ff0dffd812 */ /* 0x000fe2000782c0ff */
[----:B------:R-:W-:Y:S01]  /*0410*/  VIADD R18, R18, 0x4 ;  /* 0x0000000412127836 */ /* 0x000fe20000000000 */
[----:B------:R-:W-:Y:S01]  /*0420*/  @!P5 PRMT R13, RZ, 0x7610, R13 ;  /* 0x00007610ff0dd816 */ /* 0x000fe2000000000d */
[----:B------:R-:W-:Y:S01]  /*0430*/  VIADD R20, R20, 0x4 ;  /* 0x0000000414147836 */ /* 0x000fe20000000000 */
[----:B------:R-:W-:Y:S02]  /*0440*/  PLOP3.LUT P6, PT, PT, PT, PT, 0x8, 0x80 ;  /* 0x000000000080781c */ /* 0x000fe40003fce170 */
[----:B------:R-:W-:-:S02]  /*0450*/  @!P4 LOP3.LUT P0, RZ, R13, 0xff, RZ, 0xc0, !PT ;  /* 0x000000ff0dffc812 */ /* 0x000fc4000780c0ff */
[----:B------:R-:W-:Y:S02]  /*0460*/  @!P4 PRMT R13, RZ, 0x7610, R13 ;  /* 0x00007610ff0dc816 */ /* 0x000fe4000000000d */
[C---:B--2---:R-:W-:Y:S02]  /*0470*/  @!P5 PRMT R27, R24.reuse, 0x7772, RZ ;  /* 0x00007772181bd816 */ /* 0x044fe400000000ff */
[C---:B------:R-:W-:Y:S02]  /*0480*/  @!P5 PRMT R26, R24.reuse, 0x7770, RZ ;  /* 0x00007770181ad816 */ /* 0x040fe400000000ff */
[----:B------:R-:W-:Y:S02]  /*0490*/  @!P5 PRMT R25, R24, 0x7771, RZ ;  /* 0x000077711819d816 */ /* 0x000fe400000000ff */
[----:B------:R-:W-:Y:S01]  /*04a0*/  @!P5 IADD3 R27, PT, PT, R8, -R27, RZ ;  /* 0x8000001b081bd210 */ /* 0x000fe20007ffe0ff */
[----:B------:R-:W-:Y:S02]  /*04b0*/  @!P5 IMAD.IADD R26, R11, 0x1, -R26 ;  /* 0x000000010b1ad824 */ /* 0x000fe400078e0a1a */
[----:B------:R-:W-:Y:S01]  /*04c0*/  @!P5 IMAD.IADD R25, R10, 0x1, -R25 ;  /* 0x000000010a19d824 */ /* 0x000fe200078e0a19 */
[----:B------:R-:W-:-:S02]  /*04d0*/  @!P5 IABS R27, R27 ;  /* 0x0000001b001bd213 */ /* 0x000fc40000000000 */
[----:B------:R-:W-:Y:S02]  /*04e0*/  @!P5 IABS R24, R26 ;  /* 0x0000001a0018d213 */ /* 0x000fe40000000000 */
[----:B0-----:R-:W-:Y:S01]  /*04f0*/  @!P5 IABS R3, R25 ;  /* 0x000000190003d213 */ /* 0x001fe20000000000 */
[----:B------:R-:W-:-:S05]  /*0500*/  @!P5 IMAD.MOV.U32 R2, RZ, RZ, R27 ;  /* 0x000000ffff02d224 */ /* 0x000fca00078e001b */
[----:B------:R-:W-:Y:S02]  /*0510*/  @!P5 IADD3 R2, PT, PT, R2, R3, R24 ;  /* 0x000000030202d210 */ /* 0x000fe40007ffe018 */
[C---:B---3--:R-:W-:Y:S02]  /*0520*/  @!P4 PRMT R24, R23.reuse, 0x7770, RZ ;  /* 0x000077701718c816 */ /* 0x048fe400000000ff */
[C---:B------:R-:W-:Y:S02]  /*0530*/  @!P4 PRMT R3, R23.reuse, 0x7772, RZ ;  /* 0x000077721703c816 */ /* 0x040fe400000000ff */
[----:B------:R-:W-:Y:S01]  /*0540*/  @!P4 PRMT R23, R23, 0x7771, RZ ;  /* 0x000077711717c816 */ /* 0x000fe200000000ff */
[----:B------:R-:W-:Y:S01]  /*0550*/  @!P4 IMAD.IADD R24, R11, 0x1, -R24 ;  /* 0x000000010b18c824 */ /* 0x000fe200078e0a18 */
[----:B------:R-:W-:Y:S01]  /*0560*/  @!P5 ISETP.LT.OR P1, PT, R2, R15, P1 ;  /* 0x0000000f0200d20c */ /* 0x000fe20000f21670 */
[----:B------:R-:W-:Y:S02]  /*0570*/  @!P4 IMAD.IADD R3, R8, 0x1, -R3 ;  /* 0x000000010803c824 */ /* 0x000fe400078e0a03 */
[----:B------:R-:W-:Y:S01]  /*0580*/  @!P4 IMAD.IADD R23, R10, 0x1, -R23 ;  /* 0x000000010a17c824 */ /* 0x000fe200078e0a17 */
[----:B------:R-:W-:-:S02]  /*0590*/  @!P4 IABS R25, R24 ;  /* 0x000000180019c213 */ /* 0x000fc40000000000 */
[----:B------:R-:W-:Y:S02]  /*05a0*/  @!P4 IABS R3, R3 ;  /* 0x000000030003c213 */ /* 0x000fe40000000000 */
[----:B------:R-:W-:Y:S01]  /*05b0*/  @!P4 IABS R24, R23 ;  /* 0x000000170018c213 */ /* 0x000fe20000000000 */
[----:B------:R-:W-:Y:S01]  /*05c0*/  @!P4 IMAD.MOV.U32 R23, RZ, RZ, R25 ;  /* 0x000000ffff17c224 */ /* 0x000fe200078e0019 */
[----:B------:R-:W-:Y:S02]  /*05d0*/  @!P5 SEL R15, R2, R15, P1 ;  /* 0x0000000f020fd207 */ /* 0x000fe40000800000 */
[----:B------:R-:W-:Y:S02]  /*05e0*/  @!P5 PLOP3.LUT P6, PT, P1, PT, PT, 0x80, 0x8 ;  /* 0x000000000008d81c */ /* 0x000fe40000fcf070 */
[----:B------:R-:W-:Y:S02]  /*05f0*/  @!P4 IADD3 R2, PT, PT, R3, R24, R23 ;  /* 0x000000180302c210 */ /* 0x000fe40007ffe017 */
[----:B----4-:R-:W-:-:S02]  /*0600*/  @!P2 PRMT R3, R21, 0x7771, RZ ;  /* 0x000077711503a816 */ /* 0x010fc400000000ff */
[C---:B------:R-:W-:Y:S02]  /*0610*/  @!P2 PRMT R23, R21.reuse, 0x7772, RZ ;  /* 0x000077721517a816 */ /* 0x040fe400000000ff */
[----:B------:R-:W-:Y:S01]  /*0620*/  @!P2 PRMT R24, R21, 0x7770, RZ ;  /* 0x000077701518a816 */ /* 0x000fe200000000ff */
[----:B------:R-:W-:Y:S01]  /*0630*/  @!P2 IMAD.IADD R3, R10, 0x1, -R3 ;  /* 0x000000010a03a824 */ /* 0x000fe200078e0a03 */
[----:B------:R-:W-:Y:S01]  /*0640*/  @!P4 ISETP.LT.OR P0, PT, R2, R15, P0 ;  /* 0x0000000f0200c20c */ /* 0x000fe20000701670 */
[----:B------:R-:W-:Y:S01]  /*0650*/  @!P2 IMAD.IADD R23, R8, 0x1, -R23 ;  /* 0x000000010817a824 */ /* 0x000fe200078e0a17 */
[----:B------:R-:W-:Y:S01]  /*0660*/  @!P2 IADD3 R24, PT, PT, R11, -R24, RZ ;  /* 0x800000180b18a210 */ /* 0x000fe20007ffe0ff */
[----:B------:R-:W-:Y:S01]  /*0670*/  @P6 VIADD R5, R16, 0xffffffe0 ;  /* 0xffffffe010056836 */ /* 0x000fe20000000000 */
[----:B------:R-:W-:Y:S02]  /*0680*/  @!P2 IABS R21, R3 ;  /* 0x000000030015a213 */ /* 0x000fe40000000000 */
[----:B------:R-:W-:-:S02]  /*0690*/  @!P2 IABS R23, R23 ;  /* 0x000000170017a213 */ /* 0x000fc40000000000 */
[----:B------:R-:W-:Y:S01]  /*06a0*/  @!P2 IABS R25, R24 ;  /* 0x000000180019a213 */ /* 0x000fe20000000000 */
[----:B------:R-:W-:Y:S01]  /*06b0*/  @!P2 IMAD.MOV.U32 R24, RZ, RZ, R21 ;  /* 0x000000ffff18a224 */ /* 0x000fe200078e0015 */
[----:B------:R-:W-:Y:S01]  /*06c0*/  @!P4 SEL R15, R2, R15, P0 ;  /* 0x0000000f020fc207 */ /* 0x000fe20000000000 */
[----:B------:R-:W-:Y:S01]  /*06d0*/  @!P2 IMAD.MOV.U32 R3, RZ, RZ, R23 ;  /* 0x000000ffff03a224 */ /* 0x000fe200078e0017 */
[----:B------:R-:W-:Y:S01]  /*06e0*/  @!P5 SEL R0, R9, R0, P1 ;  /* 0x000000000900d207 */ /* 0x000fe20000800000 */
[----:B------:R-:W-:Y:S01]  /*06f0*/  @!P2 IMAD.MOV.U32 R21, RZ, RZ, R25 ;  /* 0x000000ffff15a224 */ /* 0x000fe200078e0019 */
[----:B------:R-:W-:Y:S02]  /*0700*/  @!P2 LOP3.LUT P1, RZ, R13, 0xff, RZ, 0xc0, !PT ;  /* 0x000000ff0dffa812 */ /* 0x000fe4000782c0ff */
[----:B------:R-:W-:Y:S02]  /*0710*/  PLOP3.LUT P6, PT, PT, PT, PT, 0x8, 0x80 ;  /* 0x000000000080781c */ /* 0x000fe40003fce170 */
[----:B------:R-:W-:-:S02]  /*0720*/  @!P2 IADD3 R2, PT, PT, R3, R24, R21 ;  /* 0x000000180302a210 */ /* 0x000fc40007ffe015 */
[C---:B-----5:R-:W-:Y:S02]  /*0730*/  @!P3 PRMT R24, R22.reuse, 0x7770, RZ ;  /* 0x000077701618b816 */ /* 0x060fe400000000ff */
[C---:B------:R-:W-:Y:S02]  /*0740*/  @!P3 PRMT R3, R22.reuse, 0x7771, RZ ;  /* 0x000077711603b816 */ /* 0x040fe400000000ff */
[----:B------:R-:W-:Y:S01]  /*0750*/  @!P3 PRMT R21, R22, 0x7772, RZ ;  /* 0x000077721615b816 */ /* 0x000fe200000000ff */
[----:B------:R-:W-:Y:S01]  /*0760*/  @!P3 IMAD.IADD R24, R11, 0x1, -R24 ;  /* 0x000000010b18b824 */ /* 0x000fe200078e0a18 */
[----:B------:R-:W-:Y:S01]  /*0770*/  @!P4 PLOP3.LUT P6, PT, P0, PT, PT, 0x80, 0x8 ;  /* 0x000000000008c81c */ /* 0x000fe200007cf070 */
[----:B------:R-:W-:Y:S01]  /*0780*/  @!P3 IMAD.IADD R3, R10, 0x1, -R3 ;  /* 0x000000010a03b824 */ /* 0x000fe200078e0a03 */
[----:B------:R-:W-:Y:S01]  /*0790*/  @!P2 ISETP.LT.OR P1, PT, R2, R15, P1 ;  /* 0x0000000f0200a20c */ /* 0x000fe20000f21670 */
[----:B------:R-:W-:Y:S01]  /*07a0*/  @!P3 IMAD.IADD R21, R8, 0x1, -R21 ;  /* 0x000000010815b824 */ /* 0x000fe200078e0a15 */
[----:B------:R-:W-:-:S02]  /*07b0*/  @!P3 IABS R24, R24 ;  /* 0x000000180018b213 */ /* 0x000fc40000000000 */
[----:B------:R-:W-:Y:S02]  /*07c0*/  @!P3 IABS R23, R3 ;  /* 0x000000030017b213 */ /* 0x000fe40000000000 */
[----:B------:R-:W-:Y:S01]  /*07d0*/  @!P3 IABS R22, R21 ;  /* 0x000000150016b213 */ /* 0x000fe20000000000 */
[----:B------:R-:W-:Y:S01]  /*07e0*/  @!P3 IMAD.MOV.U32 R21, RZ, RZ, R24 ;  /* 0x000000ffff15b224 */ /* 0x000fe200078e0018 */
[----:B------:R-:W-:Y:S02]  /*07f0*/  @!P2 PRMT R13, RZ, 0x7610, R13 ;  /* 0x00007610ff0da816 */ /* 0x000fe4000000000d */
[----:B------:R-:W-:Y:S01]  /*0800*/  @!P3 MOV R3, R22 ;  /* 0x000000160003b202 */ /* 0x000fe20000000f00 */
[----:B------:R-:W-:Y:S01]  /*0810*/  @!P3 IMAD.MOV.U32 R22, RZ, RZ, R23 ;  /* 0x000000ffff16b224 */ /* 0x000fe200078e0017 */
[----:B------:R-:W-:Y:S01]  /*0820*/  @!P2 SEL R15, R2, R15, P1 ;  /* 0x0000000f020fa207 */ /* 0x000fe20000800000 */
[----:B------:R-:W-:Y:S01]  /*0830*/  @P6 VIADD R5, R16, 0xfffffff0 ;  /* 0xfffffff010056836 */ /* 0x000fe20000000000 */
[----:B------:R-:W-:-:S02]  /*0840*/  @!P3 LOP3.LUT P5, RZ, R13, 0xff, RZ, 0xc0, !PT ;  /* 0x000000ff0dffb812 */ /* 0x000fc400078ac0ff */
[----:B------:R-:W-:Y:S02]  /*0850*/  @!P3 IADD3 R2, PT, PT, R3, R22, R21 ;  /* 0x000000160302b210 */ /* 0x000fe40007ffe015 */
[----:B------:R-:W-:Y:S02]  /*0860*/  @!P4 SEL R0, R9, R0, P0 ;  /* 0x000000000900c207 */ /* 0x000fe40000000000 */
[----:B------:R-:W-:Y:S02]  /*0870*/  @!P3 ISETP.LT.OR P5, PT, R2, R15, P5 ;  /* 0x0000000f0200b20c */ /* 0x000fe40002fa1670 */
[----:B------:R-:W-:Y:S02]  /*0880*/  PLOP3.LUT P6, PT, PT, PT, PT, 0x8, 0x80 ;  /* 0x000000000080781c */ /* 0x000fe40003fce170 */
[----:B------:R-:W-:Y:S02]  /*0890*/  ISETP.NE.AND P0, PT, R18, RZ, PT ;  /* 0x000000ff1200720c */ /* 0x000fe40003f05270 */
[----:B------:R-:W-:-:S02]  /*08a0*/  @!P3 PLOP3.LUT P6, PT, P5, PT, PT, 0x80, 0x8 ;  /* 0x000000000008b81c */ /* 0x000fc40002fcf070 */
[C---:B------:R-:W-:Y:S02]  /*08b0*/  @!P2 SEL R0, R9.reuse, R0, P1 ;  /* 0x000000000900a207 */ /* 0x040fe40000800000 */
[----:B------:R-:W-:Y:S02]  /*08c0*/  @!P2 SEL R5, R16, R5, P1 ;  /* 0x000000051005a207 */ /* 0x000fe40000800000 */
[----:B------:R-:W-:Y:S02]  /*08d0*/  @!P3 SEL R15, R2, R15, P5 ;  /* 0x0000000f020fb207 */ /* 0x000fe40002800000 */
[----:B------:R-:W-:Y:S02]  /*08e0*/  @!P3 PRMT R13, RZ, 0x7610, R13 ;  /* 0x00007610ff0db816 */ /* 0x000fe4000000000d */
[----:B------:R-:W-:-:S03]  /*08f0*/  @!P3 SEL R0, R9, R0, P5 ;  /* 0x000000000900b207 */ /* 0x000fc60002800000 */
[C---:B------:R-:W-:Y:S02]  /*0900*/  @P6 VIADD R5, R16.reuse, 0x10 ;  /* 0x0000001010056836 */ /* 0x040fe40000000000 */
[----:B------:R-:W-:Y:S01]  /*0910*/  VIADD R16, R16, 0x40 ;  /* 0x0000004010107836 */ /* 0x000fe20000000000 */
[----:B------:R-:W-:Y:S06]  /*0920*/  @P0 BRA `(.L_x_2) ;  /* 0xfffffff800800947 */ /* 0x000fec000383ffff */
.L_x_1:
[----:B------:R-:W-:-:S13]  /*0930*/  ISETP.NE.AND P0, PT, R12, RZ, PT ;  /* 0x000000ff0c00720c */ /* 0x000fda0003f05270 */
[----:B------:R-:W-:Y:S05]  /*0940*/  @!P0 BRA `(.L_x_3) ;  /* 0x00000004001c8947 */ /* 0x000fea0003800000 */
[----:B------:R-:W0:Y:S01]  /*0950*/  LDC R16, c[0x0][0x3a0] ;  /* 0x0000e800ff107b82 */ /* 0x000e220000000800 */
[----:B------:R-:W-:Y:S01]  /*0960*/  IMAD R21, R14, R17, R19 ;  /* 0x000000110e157224 */ /* 0x000fe200078e0213 */
[----:B------:R-:W-:-:S06]  /*0970*/  ISETP.NE.AND P1, PT, R12, 0x1, PT ;  /* 0x000000010c00780c */ /* 0x000fcc0003f25270 */
[----:B------:R-:W1:Y:S01]  /*0980*/  LDC.64 R2, c[0x0][0x398] ;  /* 0x0000e600ff027b82 */ /* 0x000e620000000a00 */
[C---:B0-----:R-:W-:Y:S01]  /*0990*/  ISETP.GT.AND P0, PT, R21.reuse, R16, PT ;  /* 0x000000101500720c */ /* 0x041fe20003f04270 */
[----:B-1----:R-:W-:-:S12]  /*09a0*/  IMAD.WIDE R2, R21, 0x4, R2 ;  /* 0x0000000415027825 */ /* 0x002fd800078e0202 */
[----:B------:R-:W-:Y:S05]  /*09b0*/  @P0 BRA `(.L_x_4) ;  /* 0x0000000000440947 */ /* 0x000fea0003800000 */
[----:B------:R-:W2:Y:S01]  /*09c0*/  LDG.E R18, desc[UR6][R2.64] ;  /* 0x0000000602127981 */ /* 0x000ea2000c1e1900 */
[----:B------:R-:W-:Y:S02]  /*09d0*/  LOP3.LUT P0, RZ, R13, 0xff, RZ, 0xc0, !PT ;  /* 0x000000ff0dff7812 */ /* 0x000fe4000780c0ff */
[----:B------:R-:W-:Y:S02]  /*09e0*/  PRMT R13, RZ, 0x7610, R13 ;  /* 0x00007610ff0d7816 */ /* 0x000fe4000000000d */
[C---:B--2---:R-:W-:Y:S02]  /*09f0*/  PRMT R20, R18.reuse, 0x7770, RZ ;  /* 0x0000777012147816 */ /* 0x044fe400000000ff */
[C---:B------:R-:W-:Y:S02]  /*0a00*/  PRMT R25, R18.reuse, 0x7772, RZ ;  /* 0x0000777212197816 */ /* 0x040fe400000000ff */
[----:B------:R-:W-:Y:S01]  /*0a10*/  PRMT R23, R18, 0x7771, RZ ;  /* 0x0000777112177816 */ /* 0x000fe200000000ff */
[----:B------:R-:W-:-:S02]  /*0a20*/  IMAD.IADD R20, R11, 0x1, -R20 ;  /* 0x000000010b147824 */ /* 0x000fc400078e0a14 */
[----:B------:R-:W-:Y:S01]  /*0a30*/  IMAD.IADD R25, R8, 0x1, -R25 ;  /* 0x0000000108197824 */ /* 0x000fe200078e0a19 */
[----:B------:R-:W-:Y:S02]  /*0a40*/  IADD3 R23, PT, PT, R10, -R23, RZ ;  /* 0x800000170a177210 */ /* 0x000fe40007ffe0ff */
[----:B------:R-:W-:Y:S02]  /*0a50*/  IABS R20, R20 ;  /* 0x0000001400147213 */ /* 0x000fe40000000000 */
[----:B------:R-:W-:Y:S02]  /*0a60*/  IABS R18, R25 ;  /* 0x0000001900127213 */ /* 0x000fe40000000000 */
[----:B------:R-:W-:-:S04]  /*0a70*/  IABS R23, R23 ;  /* 0x0000001700177213 */ /* 0x000fc80000000000 */
[----:B------:R-:W-:-:S04]  /*0a80*/  IADD3 R18, PT, PT, R18, R23, R20 ;  /* 0x0000001712127210 */ /* 0x000fc80007ffe014 */
[----:B------:R-:W-:-:S04]  /*0a90*/  ISETP.LT.OR P0, PT, R18, R15, P0 ;  /* 0x0000000f1200720c */ /* 0x000fc80000701670 */
[----:B------:R-:W-:Y:S02]  /*0aa0*/  SEL R15, R18, R15, P0 ;  /* 0x0000000f120f7207 */ /* 0x000fe40000000000 */
[----:B------:R-:W-:-:S07]  /*0ab0*/  SEL R0, R9, R0, P0 ;  /* 0x0000000009007207 */ /* 0x000fce0000000000 */
[----:B------:R-:W-:-:S07]  /*0ac0*/  @P0 IMAD.SHL.U32 R5, R19, 0x10, RZ ;  /* 0x0000001013050824 */ /* 0x000fce00078e00ff */
.L_x_4:
[----:B------:R-:W-:Y:S05]  /*0ad0*/  @!P1 BRA `(.L_x_3) ;  /* 0x0000000000b89947 */ /* 0x000fea0003800000 */
[C---:B------:R-:W-:Y:S02]  /*0ae0*/  VIADD R23, R21.reuse, 0x1 ;  /* 0x0000000115177836 */ /* 0x040fe40000000000 */
[----:B------:R-:W-:-:S03]  /*0af0*/  VIADD R21, R21, 0x2 ;  /* 0x0000000215157836 */ /* 0x000fc60000000000 */
[-C--:B------:R-:W-:Y:S02]  /*0b00*/  ISETP.GT.AND P3, PT, R23, R16.reuse, PT ;  /* 0x000000101700720c */ /* 0x080fe40003f64270 */
[----:B------:R-:W-:-:S04]  /*0b10*/  ISETP.GT.AND P0, PT, R21, R16, PT ;  /* 0x000000101500720c */ /* 0x000fc80003f04270 */
[----:B------:R-:W-:-:S07]  /*0b20*/  ISETP.EQ.OR P0, PT, R12, 0x2, P0 ;  /* 0x000000020c00780c */ /* 0x000fce0000702670 */
[----:B------:R-:W2:Y:S06]  /*0b30*/  @!P3 LDG.E R18, desc[UR6][R2.64+0x4] ;  /* 0x000004060212b981 */ /* 0x000eac000c1e1900 */
[----:B------:R-:W3:Y:S01]  /*0b40*/  @!P0 LDG.E R16, desc[UR6][R2.64+0x8] ;  /* 0x0000080602108981 */ /* 0x000ee2000c1e1900 */
[----:B------:R-:W-:Y:S02]  /*0b50*/  @!P3 LOP3.LUT P1, RZ, R13, 0xff, RZ, 0xc0, !PT ;  /* 0x000000ff0dffb812 */ /* 0x000fe4000782c0ff */
[----:B------:R-:W-:Y:S02]  /*0b60*/  @!P3 PRMT R13, RZ, 0x7610, R13 ;  /* 0x00007610ff0db816 */ /* 0x000fe4000000000d */
[----:B------:R-:W-:-:S02]  /*0b70*/  PLOP3.LUT P4, PT, PT, PT, PT, 0x8, 0x80 ;  /* 0x000000000080781c */ /* 0x000fc40003f8e170 */
[----:B------:R-:W-:Y:S02]  /*0b80*/  @!P0 LOP3.LUT P2, RZ, R13, 0xff, RZ, 0xc0, !PT ;  /* 0x000000ff0dff8812 */ /* 0x000fe4000784c0ff */
[----:B------:R-:W-:Y:S02]  /*0b90*/  PLOP3.LUT P5, PT, PT, PT, PT, 0x8, 0x80 ;  /* 0x000000000080781c */ /* 0x000fe40003fae170 */
[----:B------:R-:W-:Y:S02]  /*0ba0*/  @!P0 PRMT R13, RZ, 0x7610, R13 ;  /* 0x00007610ff0d8816 */ /* 0x000fe4000000000d */
[C---:B--2---:R-:W-:Y:S02]  /*0bb0*/  @!P3 PRMT R23, R18.reuse, 0x7772, RZ ;  /* 0x000077721217b816 */ /* 0x044fe400000000ff */
[C---:B------:R-:W-:Y:S02]  /*0bc0*/  @!P3 PRMT R21, R18.reuse, 0x7771, RZ ;  /* 0x000077711215b816 */ /* 0x040fe400000000ff */
[----:B------:R-:W-:Y:S01]  /*0bd0*/  @!P3 PRMT R20, R18, 0x7770, RZ ;  /* 0x000077701214b816 */ /* 0x000fe200000000ff */
[----:B------:R-:W-:Y:S01]  /*0be0*/  @!P3 IMAD.IADD R23, R8, 0x1, -R23 ;  /* 0x000000010817b824 */ /* 0x000fe200078e0a17 */
[----:B---3--:R-:W-:Y:S01]  /*0bf0*/  @!P0 PRMT R18, R16, 0x7770, RZ ;  /* 0x0000777010128816 */ /* 0x008fe200000000ff */
[----:B------:R-:W-:-:S02]  /*0c00*/  @!P3 IMAD.IADD R21, R10, 0x1, -R21 ;  /* 0x000000010a15b824 */ /* 0x000fc400078e0a15 */
[C---:B------:R-:W-:Y:S01]  /*0c10*/  @!P3 IMAD.IADD R20, R11.reuse, 0x1, -R20 ;  /* 0x000000010b14b824 */ /* 0x040fe200078e0a14 */
[----:B------:R-:W-:Y:S02]  /*0c20*/  @!P3 IABS R23, R23 ;  /* 0x000000170017b213 */ /* 0x000fe40000000000 */
[----:B------:R-:W-:Y:S02]  /*0c30*/  @!P3 IABS R3, R21 ;  /* 0x000000150003b213 */ /* 0x000fe40000000000 */
[----:B------:R-:W-:Y:S01]  /*0c40*/  @!P0 PRMT R21, R16, 0x7772, RZ ;  /* 0x0000777210158816 */ /* 0x000fe200000000ff */
[----:B------:R-:W-:Y:S01]  /*0c50*/  @!P3 IMAD.MOV.U32 R2, RZ, RZ, R23 ;  /* 0x000000ffff02b224 */ /* 0x000fe200078e0017 */
[----:B------:R-:W-:Y:S02]  /*0c60*/  @!P3 IABS R20, R20 ;  /* 0x000000140014b213 */ /* 0x000fe40000000000 */
[----:B------:R-:W-:Y:S01]  /*0c70*/  @!P0 IADD3 R18, PT, PT, R11, -R18, RZ ;  /* 0x800000120b128210 */ /* 0x000fe20007ffe0ff */
[----:B------:R-:W-:Y:S01]  /*0c80*/  @!P0 IMAD.IADD R21, R8, 0x1, -R21 ;  /* 0x0000000108158824 */ /* 0x000fe200078e0a15 */
[----:B------:R-:W-:-:S02]  /*0c90*/  @!P3 IADD3 R2, PT, PT, R2, R3, R20 ;  /* 0x000000030202b210 */ /* 0x000fc40007ffe014 */
[----:B------:R-:W-:Y:S02]  /*0ca0*/  @!P0 PRMT R3, R16, 0x7771, RZ ;  /* 0x0000777110038816 */ /* 0x000fe400000000ff */
[----:B------:R-:W-:Y:S02]  /*0cb0*/  @!P3 ISETP.LT.OR P1, PT, R2, R15, P1 ;  /* 0x0000000f0200b20c */ /* 0x000fe40000f21670 */
[----:B------:R-:W-:Y:S01]  /*0cc0*/  @!P0 IABS R21, R21 ;  /* 0x0000001500158213 */ /* 0x000fe20000000000 */
[----:B------:R-:W-:Y:S01]  /*0cd0*/  @!P0 IMAD.IADD R3, R10, 0x1, -R3 ;  /* 0x000000010a038824 */ /* 0x000fe200078e0a03 */
[----:B------:R-:W-:Y:S02]  /*0ce0*/  @!P3 SEL R15, R2, R15, P1 ;  /* 0x0000000f020fb207 */ /* 0x000fe40000800000 */
[----:B------:R-:W-:Y:S01]  /*0cf0*/  @!P0 IABS R16, R18 ;  /* 0x0000001200108213 */ /* 0x000fe20000000000 */
[----:B------:R-:W-:Y:S01]  /*0d00*/  @!P0 IMAD.MOV.U32 R2, RZ, RZ, R21 ;  /* 0x000000ffff028224 */ /* 0x000fe200078e0015 */
[----:B------:R-:W-:-:S02]  /*0d10*/  @!P0 IABS R3, R3 ;  /* 0x0000000300038213 */ /* 0x000fc40000000000 */
[----:B------:R-:W-:Y:S02]  /*0d20*/  @!P3 PLOP3.LUT P4, PT, P1, PT, PT, 0x80, 0x8 ;  /* 0x000000000008b81c */ /* 0x000fe40000f8f070 */
[----:B------:R-:W-:Y:S01]  /*0d30*/  @!P0 IADD3 R2, PT, PT, R2, R3, R16 ;  /* 0x0000000302028210 */ /* 0x000fe20007ffe010 */
[----:B------:R-:W-:Y:S01]  /*0d40*/  IMAD.MOV.U32 R16, RZ, RZ, 0x10 ;  /* 0x00000010ff107424 */ /* 0x000fe200078e00ff */
[----:B------:R-:W-:Y:S02]  /*0d50*/  @!P3 SEL R0, R9, R0, P1 ;  /* 0x000000000900b207 */ /* 0x000fe40000800000 */
[----:B------:R-:W-:-:S04]  /*0d60*/  @!P0 ISETP.LT.OR P2, PT, R2, R15, P2 ;  /* 0x0000000f0200820c */ /* 0x000fc80001741670 */
[----:B------:R-:W-:Y:S02]  /*0d70*/  @!P0 PLOP3.LUT P5, PT, P2, PT, PT, 0x80, 0x8 ;  /* 0x000000000008881c */ /* 0x000fe400017af070 */
[----:B------:R-:W-:Y:S01]  /*0d80*/  @!P0 SEL R15, R2, R15, P2 ;  /* 0x0000000f020f8207 */ /* 0x000fe20001000000 */
[----:B------:R-:W-:Y:S01]  /*0d90*/  @P4 IMAD R5, R19, R16, 0x10 ;  /* 0x0000001013054424 */ /* 0x000fe200078e0210 */
[----:B------:R-:W-:-:S09]  /*0da0*/  @!P0 SEL R0, R9, R0, P2 ;  /* 0x0000000009008207 */ /* 0x000fd20001000000 */
[----:B------:R-:W-:-:S07]  /*0db0*/  @P5 IMAD R5, R19, R16, 0x20 ;  /* 0x0000002013055424 */ /* 0x000fce00078e0210 */
.L_x_3:
[----:B------:R-:W-:-:S05]  /*0dc0*/  VIADD R14, R14, 0x1 ;  /* 0x000000010e0e7836 */ /* 0x000fca0000000000 */
[----:B------:R-:W-:-:S13]  /*0dd0*/  ISETP.NE.AND P0, PT, R14, UR4, PT ;  /* 0x000000040e007c0c */ /* 0x000fda000bf05270 */
[----:B------:R-:W-:Y:S05]  /*0de0*/  @P0 BRA `(.L_x_5) ;  /* 0xfffffff400240947 */ /* 0x000fea000383ffff */
.L_x_0:
[----:B------:R-:W0:Y:S01]  /*0df0*/  LDCU UR5, c[0x0][0x3ac] ;  /* 0x00007580ff0577ac */ /* 0x000e220008000800 */
[----:B------:R-:W1:Y:S01]  /*0e00*/  LDC.64 R2, c[0x0][0x390] ;  /* 0x0000e400ff027b82 */ /* 0x000e620000000a00 */
[----:B------:R-:W2:Y:S01]  /*0e10*/  LDCU UR8, c[0x0][0x3b4] ;  /* 0x00007680ff0877ac */ /* 0x000ea20008000800 */
[----:B------:R-:W-:-:S06]  /*0e20*/  UMOV UR4, URZ ;  /* 0x000000ff00047c82 */ /* 0x000fcc0008000000 */
[----:B------:R-:W3:Y:S01]  /*0e30*/  LDC.64 R8, c[0x0][0x388] ;  /* 0x0000e200ff087b82 */ /* 0x000ee20000000a00 */
[----:B0-----:R-:W-:Y:S02]  /*0e40*/  IMAD R4, R7, UR5, R4 ;  /* 0x0000000507047c24 */ /* 0x001fe4000f8e0204 */
[----:B--2---:R-:W-:-:S03]  /*0e50*/  IMAD R0, R0, UR8, R5 ;  /* 0x0000000800007c24 */ /* 0x004fc6000f8e0205 */
[----:B------:R-:W-:Y:S01]  /*0e60*/  LEA R5, R4, 0x7, 0x4 ;  /* 0x0000000704057811 */ /* 0x000fe200078e20ff */
[----:B------:R-:W-:-:S07]  /*0e70*/  VIADD R7, R0, 0x7 ;  /* 0x0000000700077836 */ /* 0x000fce0000000000 */
.L_x_6:
[----:B0-----:R-:W-:-:S04]  /*0e80*/  VIADD R11, R7, 0xfffffff9 ;  /* 0xfffffff9070b7836 */ /* 0x001fc80000000000 */
[----:B-1----:R-:W-:-:S05]  /*0e90*/  IMAD.WIDE.U32 R10, R11, 0x4, R2 ;  /* 0x000000040b0a7825 */ /* 0x002fca00078e0002 */
[----:B------:R-:W2:Y:S01]  /*0ea0*/  LDG.E R21, desc[UR6][R10.64] ;  /* 0x000000060a157981 */ /* 0x000ea2000c1e1900 */
[----:B------:R-:W-:Y:S01]  /*0eb0*/  IADD3 R13, PT, PT, R5, -0x7, RZ ;  /* 0xfffffff9050d7810 */ /* 0x000fe20007ffe0ff */
[----:B------:R-:W-:-:S04]  /*0ec0*/  VIADD R15, R7, 0xfffffffa ;  /* 0xfffffffa070f7836 */ /* 0x000fc80000000000 */
[----:B---3--:R-:W-:-:S04]  /*0ed0*/  IMAD.WIDE.U32 R12, R13, 0x4, R8 ;  /* 0x000000040d0c7825 */ /* 0x008fc800078e0008 */
[----:B------:R-:W-:Y:S01]  /*0ee0*/  IMAD.WIDE.U32 R14, R15, 0x4, R2 ;  /* 0x000000040f0e7825 */ /* 0x000fe200078e0002 */
[----:B--2---:R0:W-:Y:S04]  /*0ef0*/  STG.E desc[UR6][R12.64], R21 ;  /* 0x000000150c007986 */ /* 0x0041e8000c101906 */
[----:B------:R-:W2:Y:S01]  /*0f00*/  LDG.E R23, desc[UR6][R14.64] ;  /* 0x000000060e177981 */ /* 0x000ea2000c1e1900 */
[----:B------:R-:W-:Y:S02]  /*0f10*/  VIADD R17, R5, 0xfffffffa ;  /* 0xfffffffa05117836 */ /* 0x000fe40000000000 */
[----:B------:R-:W-:Y:S02]  /*0f20*/  VIADD R19, R7, 0xfffffffb ;  /* 0xfffffffb07137836 */ /* 0x000fe40000000000 */
[----:B------:R-:W-:-:S04]  /*0f30*/  IMAD.WIDE.U32 R16, R17, 0x4, R8 ;  /* 0x0000000411107825 */ /* 0x000fc800078e0008 */
[----:B------:R-:W-:Y:S01]  /*0f40*/  IMAD.WIDE.U32 R18, R19, 0x4, R2 ;  /* 0x0000000413127825 */ /* 0x000fe200078e0002 */
[----:B--2---:R1:W-:Y:S04]  /*0f50*/  STG.E desc[UR6][R16.64], R23 ;  /* 0x0000001710007986 */ /* 0x0043e8000c101906 */
[----:B------:R-:W2:Y:S01]  /*0f60*/  LDG.E R25, desc[UR6][R18.64] ;  /* 0x0000000612197981 */ /* 0x000ea2000c1e1900 */
[----:B------:R-:W-:Y:S02]  /*0f70*/  VIADD R11, R5, 0xfffffffb ;  /* 0xfffffffb050b7836 */ /* 0x000fe40000000000 */
[----:B------:R-:W-:Y:S02]  /*0f80*/  VIADD R27, R7, 0xfffffffc ;  /* 0xfffffffc071b7836 */ /* 0x000fe40000000000 */
[----:B------:R-:W-:-:S04]  /*0f90*/  IMAD.WIDE.U32 R10, R11, 0x4, R8 ;  /* 0x000000040b0a7825 */ /* 0x000fc800078e0008 */
[----:B0-----:R-:W-:Y:S01]  /*0fa0*/  IMAD.WIDE.U32 R12, R27, 0x4, R2 ;  /* 0x000000041b0c7825 */ /* 0x001fe200078e0002 */
[----:B--2---:R0:W-:Y:S04]  /*0fb0*/  STG.E desc[UR6][R10.64], R25 ;  /* 0x000000190a007986 */ /* 0x0041e8000c101906 */
[----:B------:R-:W2:Y:S01]  /*0fc0*/  LDG.E R21, desc[UR6][R12.64] ;  /* 0x000000060c157981 */ /* 0x000ea2000c1e1900 */
[----:B------:R-:W-:Y:S02]  /*0fd0*/  VIADD R15, R5, 0xfffffffc ;  /* 0xfffffffc050f7836 */ /* 0x000fe40000000000 */
[----:B------:R-:W-:Y:S02]  /*0fe0*/  VIADD R27, R7, 0xfffffffd ;  /* 0xfffffffd071b7836 */ /* 0x000fe40000000000 */
[----:B------:R-:W-:-:S04]  /*0ff0*/  IMAD.WIDE.U32 R14, R15, 0x4, R8 ;  /* 0x000000040f0e7825 */ /* 0x000fc800078e0008 */
[----:B-1----:R-:W-:Y:S01]  /*1000*/  IMAD.WIDE.U32 R16, R27, 0x4, R2 ;  /* 0x000000041b107825 */ /* 0x002fe200078e0002 */
[----:B--2---:R1:W-:Y:S04]  /*1010*/  STG.E desc[UR6][R14.64], R21 ;  /* 0x000000150e007986 */ /* 0x0043e8000c101906 */
[----:B------:R-:W2:Y:S01]  /*1020*/  LDG.E R23, desc[UR6][R16.64] ;  /* 0x0000000610177981 */ /* 0x000ea2000c1e1900 */
[----:B------:R-:W-:Y:S01]  /*1030*/  IADD3 R19, PT, PT, R5, -0x3, RZ ;  /* 0xfffffffd05137810 */ /* 0x000fe20007ffe0ff */
[----:B------:R-:W-:-:S04]  /*1040*/  VIADD R27, R7, 0xfffffffe ;  /* 0xfffffffe071b7836 */ /* 0x000fc80000000000 */
[----:B------:R-:W-:-:S04]  /*1050*/  IMAD.WIDE.U32 R18, R19, 0x4, R8 ;  /* 0x0000000413127825 */ /* 0x000fc800078e0008 */
[----:B0-----:R-:W-:Y:S01]  /*1060*/  IMAD.WIDE.U32 R10, R27, 0x4, R2 ;  /* 0x000000041b0a7825 */ /* 0x001fe200078e0002 */
[----:B--2---:R0:W-:Y:S04]  /*1070*/  STG.E desc[UR6][R18.64], R23 ;  /* 0x0000001712007986 */ /* 0x0041e8000c101906 */
[----:B------:R-:W2:Y:S01]  /*1080*/  LDG.E R25, desc[UR6][R10.64] ;  /* 0x000000060a197981 */ /* 0x000ea2000c1e1900 */
[----:B------:R-:W-:Y:S02]  /*1090*/  VIADD R13, R5, 0xfffffffe ;  /* 0xfffffffe050d7836 */ /* 0x000fe40000000000 */
[----:B------:R-:W-:Y:S02]  /*10a0*/  VIADD R27, R7, 0xffffffff ;  /* 0xffffffff071b7836 */ /* 0x000fe40000000000 */
[----:B------:R-:W-:-:S04]  /*10b0*/  IMAD.WIDE.U32 R12, R13, 0x4, R8 ;  /* 0x000000040d0c7825 */ /* 0x000fc800078e0008 */
[--C-:B-1----:R-:W-:Y:S01]  /*10c0*/  IMAD.WIDE.U32 R14, R27, 0x4, R2.reuse ;  /* 0x000000041b0e7825 */ /* 0x102fe200078e0002 */
[----:B--2---:R1:W-:Y:S04]  /*10d0*/  STG.E desc[UR6][R12.64], R25 ;  /* 0x000000190c007986 */ /* 0x0043e8000c101906 */
[----:B------:R-:W2:Y:S01]  /*10e0*/  LDG.E R27, desc[UR6][R14.64] ;  /* 0x000000060e1b7981 */ /* 0x000ea2000c1e1900 */
[----:B------:R-:W-:Y:S02]  /*10f0*/  VIADD R17, R5, 0xffffffff ;  /* 0xffffffff05117836 */ /* 0x000fe40000000000 */
[----:B------:R-:W-:-:S04]  /*1100*/  IMAD.WIDE.U32 R20, R7, 0x4, R2 ;  /* 0x0000000407147825 */ /* 0x000fc800078e0002 */
[----:B------:R-:W-:-:S05]  /*1110*/  IMAD.WIDE.U32 R16, R17, 0x4, R8 ;  /* 0x0000000411107825 */ /* 0x000fca00078e0008 */
[----:B--2---:R2:W-:Y:S04]  /*1120*/  STG.E desc[UR6][R16.64], R27 ;  /* 0x0000001b10007986 */ /* 0x0045e8000c101906 */
[----:B------:R-:W3:Y:S01]  /*1130*/  LDG.E R21, desc[UR6][R20.64] ;  /* 0x0000000614157981 */ /* 0x000ee2000c1e1900 */
[----:B0-----:R-:W-:Y:S02]  /*1140*/  VIADD R19, R7, 0x1 ;  /* 0x0000000107137836 */ /* 0x001fe40000000000 */
[----:B------:R-:W-:-:S04]  /*1150*/  IMAD.WIDE.U32 R10, R5, 0x4, R8 ;  /* 0x00000004050a7825 */ /* 0x000fc800078e0008 */
[----:B------:R-:W-:Y:S01]  /*1160*/  IMAD.WIDE.U32 R18, R19, 0x4, R2 ;  /* 0x0000000413127825 */ /* 0x000fe200078e0002 */
[----:B---3--:R0:W-:Y:S04]  /*1170*/  STG.E desc[UR6][R10.64], R21 ;  /* 0x000000150a007986 */ /* 0x0081e8000c101906 */
[----:B------:R-:W3:Y:S01]  /*1180*/  LDG.E R23, desc[UR6][R18.64] ;  /* 0x0000000612177981 */ /* 0x000ee2000c1e1900 */
[----:B-1----:R-:W-:Y:S02]  /*1190*/  VIADD R13, R5, 0x1 ;  /* 0x00000001050d7836 */ /* 0x002fe40000000000 */
[----:B------:R-:W-:Y:S02]  /*11a0*/  VIADD R15, R7, 0x2 ;  /* 0x00000002070f7836 */ /* 0x000fe40000000000 */
[----:B------:R-:W-:-:S04]  /*11b0*/  IMAD.WIDE.U32 R12, R13, 0x4, R8 ;  /* 0x000000040d0c7825 */ /* 0x000fc800078e0008 */
[----:B------:R-:W-:Y:S01]  /*11c0*/  IMAD.WIDE.U32 R14, R15, 0x4, R2 ;  /* 0x000000040f0e7825 */ /* 0x000fe200078e0002 */
[----:B---3--:R1:W-:Y:S04]  /*11d0*/  STG.E desc[UR6][R12.64], R23 ;  /* 0x000000170c007986 */ /* 0x0083e8000c101906 */
[----:B------:R-:W3:Y:S01]  /*11e0*/  LDG.E R25, desc[UR6][R14.64] ;  /* 0x000000060e197981 */ /* 0x000ee2000c1e1900 */
[----:B--2---:R-:W-:Y:S01]  /*11f0*/  IADD3 R17, PT, PT, R5, 0x2, RZ ;  /* 0x0000000205117810 */ /* 0x004fe20007ffe0ff */
[----:B------:R-:W-:-:S04]  /*1200*/  VIADD R27, R7, 0x3 ;  /* 0x00000003071b7836 */ /* 0x000fc80000000000 */
[----:B------:R-:W-:-:S04]  /*1210*/  IMAD.WIDE.U32 R16, R17, 0x4, R8 ;  /* 0x0000000411107825 */ /* 0x000fc800078e0008 */
[----:B0-----:R-:W-:Y:S01]  /*1220*/  IMAD.WIDE.U32 R10, R27, 0x4, R2 ;  /* 0x000000041b0a7825 */ /* 0x001fe200078e0002 */
[----:B---3--:R0:W-:Y:S04]  /*1230*/  STG.E desc[UR6][R16.64], R25 ;  /* 0x0000001910007986 */ /* 0x0081e8000c101906 */
[----:B------:R-:W2:Y:S01]  /*1240*/  LDG.E R21, desc[UR6][R10.64] ;  /* 0x000000060a157981 */ /* 0x000ea2000c1e1900 */
[----:B------:R-:W-:Y:S02]  /*1250*/  VIADD R19, R5, 0x3 ;  /* 0x0000000305137836 */ /* 0x000fe40000000000 */
[----:B------:R-:W-:Y:S02]  /*1260*/  VIADD R27, R7, 0x4 ;  /* 0x00000004071b7836 */ /* 0x000fe40000000000 */
[----:B------:R-:W-:-:S04]  /*1270*/  IMAD.WIDE.U32 R18, R19, 0x4, R8 ;  /* 0x0000000413127825 */ /* 0x000fc800078e0008 */
[----:B-1----:R-:W-:Y:S01]  /*1280*/  IMAD.WIDE.U32 R12, R27, 0x4, R2 ;  /* 0x000000041b0c7825 */ /* 0x002fe200078e0002 */
        /* <DEDUP_REMOVED lines=14> */
[----:B------:R-:W-:Y:S01]  /*1370*/  IADD3 R13, PT, PT, R5, 0x6, RZ ;  /* 0x00000006050d7810 */ /* 0x000fe20007ffe0ff */
[----:B------:R-:W-:-:S04]  /*1380*/  VIADD R21, R7, 0x7 ;  /* 0x0000000707157836 */ /* 0x000fc80000000000 */
[----:B------:R-:W-:-:S04]  /*1390*/  IMAD.WIDE.U32 R12, R13, 0x4, R8 ;  /* 0x000000040d0c7825 */ /* 0x000fc800078e0008 */
[----:B0-----:R-:W-:Y:S01]  /*13a0*/  IMAD.WIDE.U32 R14, R21, 0x4, R2 ;  /* 0x00000004150e7825 */ /* 0x001fe200078e0002 */
[----:B--2---:R0:W-:Y:S05]  /*13b0*/  STG.E desc[UR6][R12.64], R27 ;  /* 0x0000001b0c007986 */ /* 0x0041ea000c101906 */
[----:B------:R-:W2:Y:S01]  /*13c0*/  LDG.E R15, desc[UR6][R14.64] ;  /* 0x000000060e0f7981 */ /* 0x000ea2000c1e1900 */
[----:B------:R-:W-:Y:S02]  /*13d0*/  VIADD R17, R5, 0x7 ;  /* 0x0000000705117836 */ /* 0x000fe40000000000 */
[----:B------:R-:W-:Y:S02]  /*13e0*/  VIADD R21, R7, 0x8 ;  /* 0x0000000807157836 */ /* 0x000fe40000000000 */
[----:B------:R-:W-:-:S04]  /*13f0*/  IMAD.WIDE.U32 R16, R17, 0x4, R8 ;  /* 0x0000000411107825 */ /* 0x000fc800078e0008 */
[----:B-1----:R-:W-:Y:S01]  /*1400*/  IMAD.WIDE.U32 R10, R21, 0x4, R2 ;  /* 0x00000004150a7825 */ /* 0x002fe200078e0002 */
[----:B--2---:R0:W-:Y:S05]  /*1410*/  STG.E desc[UR6][R16.64], R15 ;  /* 0x0000000f10007986 */ /* 0x0041ea000c101906 */
[----:B------:R-:W2:Y:S01]  /*1420*/  LDG.E R11, desc[UR6][R10.64] ;  /* 0x000000060a0b7981 */ /* 0x000ea2000c1e1900 */
[----:B------:R-:W-:Y:S01]  /*1430*/  VIADD R19, R5, 0x8 ;  /* 0x0000000805137836 */ /* 0x000fe20000000000 */
[----:B------:R-:W-:Y:S01]  /*1440*/  UIADD3 UR4, UPT, UPT, UR4, 0x1, URZ ;  /* 0x0000000104047890 */ /* 0x000fe2000fffe0ff */
[----:B------:R-:W-:Y:S02]  /*1450*/  VIADD R7, R7, UR8 ;  /* 0x0000000807077c36 */ /* 0x000fe40008000000 */
[----:B------:R-:W-:Y:S01]  /*1460*/  IMAD.WIDE.U32 R18, R19, 0x4, R8 ;  /* 0x0000000413127825 */ /* 0x000fe200078e0008 */
[----:B------:R-:W-:-:S03]  /*1470*/  UISETP.NE.AND UP0, UPT, UR4, 0x10, UPT ;  /* 0x000000100400788c */ /* 0x000fc6000bf05270 */
[----:B------:R-:W-:Y:S01]  /*1480*/  VIADD R5, R5, UR5 ;  /* 0x0000000505057c36 */ /* 0x000fe20008000000 */
[----:B--2---:R0:W-:Y:S05]  /*1490*/  STG.E desc[UR6][R18.64], R11 ;  /* 0x0000000b12007986 */ /* 0x0041ea000c101906 */
[----:B------:R-:W-:Y:S05]  /*14a0*/  BRA.U UP0, `(.L_x_6) ;  /* 0xfffffff900747547 */ /* 0x000fea000b83ffff */
[----:B------:R-:W-:Y:S05]  /*14b0*/  EXIT ;  /* 0x000000000000794d */ /* 0x000fea0003800000 */
.L_x_7:
[----:B------:R-:W-:-:S00]  /*14c0*/  BRA `(.L_x_7) ;  /* 0xfffffffc00fc7947 */ /* 0x000fc0000383ffff */
[----:B------:R-:W-:-:S00]  /*14d0*/  NOP ;  /* 0x0000000000007918 */ /* 0x000fc00000000000 */
        /* <DEDUP_REMOVED lines=10> */
.L_x_8:


//--------------------- .nv.shared.reserved.0     --------------------------
	.section	.nv.shared.reserved.0,"aw",@nobits
	.weak		__nv_reservedSMEM_offset_0_alias
	.size		__nv_reservedSMEM_offset_0_alias, 0, 64
	.other		__nv_reservedSMEM_offset_0_alias,@"STO_CUDA_RESERVED_SHARED STV_DEFAULT"
__nv_reservedSMEM_offset_0_alias:
	.zero		0
	.zero		64


//--------------------- .nv.constant0._ZN8craftify7kernels14blockify_imageEPK6uchar4PS1_S3_S3_ijjjjjj --------------------------
	.section	.nv.constant0._ZN8craftify7kernels14blockify_imageEPK6uchar4PS1_S3_S3_ijjjjjj,"a",@progbits
	.sectionflags	@""
	.align	4
.nv.constant0._ZN8craftify7kernels14blockify_imageEPK6uchar4PS1_S3_S3_ijjjjjj:
	.zero		956


//--------------------- SYMBOLS --------------------------

	.type		.nv.reservedSmem.offset0,@object
	.size		.nv.reservedSmem.offset0,0x4
